//
// Generated by NVIDIA NVVM Compiler
//
// Compiler Build ID: CL-36424714
// Cuda compilation tools, release 13.0, V13.0.88
// Based on NVVM 20.0.0
//

.version 9.0
.target sm_100
.address_size 64

	// .globl	_Z17distanceVectorizePdi
.extern .func  (.param .b32 func_retval0) vprintf
(
	.param .b64 vprintf_param_0,
	.param .b64 vprintf_param_1
)
;
.extern .func  (.param .b64 func_retval0) malloc
(
	.param .b64 malloc_param_0
)
;
.extern .func free
(
	.param .b64 free_param_0
)
;
.global .align 1 .b8 _ZN34_INTERNAL_69bb6d66_4_k_cu_8d5289214cuda3std3__45__cpo5beginE[1];
.global .align 1 .b8 _ZN34_INTERNAL_69bb6d66_4_k_cu_8d5289214cuda3std3__45__cpo3endE[1];
.global .align 1 .b8 _ZN34_INTERNAL_69bb6d66_4_k_cu_8d5289214cuda3std3__45__cpo6cbeginE[1];
.global .align 1 .b8 _ZN34_INTERNAL_69bb6d66_4_k_cu_8d5289214cuda3std3__45__cpo4cendE[1];
.global .align 1 .b8 _ZN34_INTERNAL_69bb6d66_4_k_cu_8d5289214cuda3std3__45__cpo6rbeginE[1];
.global .align 1 .b8 _ZN34_INTERNAL_69bb6d66_4_k_cu_8d5289214cuda3std3__45__cpo4rendE[1];
.global .align 1 .b8 _ZN34_INTERNAL_69bb6d66_4_k_cu_8d5289214cuda3std3__45__cpo7crbeginE[1];
.global .align 1 .b8 _ZN34_INTERNAL_69bb6d66_4_k_cu_8d5289214cuda3std3__45__cpo5crendE[1];
.global .align 1 .b8 _ZN34_INTERNAL_69bb6d66_4_k_cu_8d5289214cuda3std3__436_GLOBAL__N__69bb6d66_4_k_cu_8d5289216ignoreE[1];
.global .align 1 .b8 _ZN34_INTERNAL_69bb6d66_4_k_cu_8d5289214cuda3std3__419piecewise_constructE[1];
.global .align 1 .b8 _ZN34_INTERNAL_69bb6d66_4_k_cu_8d5289214cuda3std3__48in_placeE[1];
.global .align 1 .b8 _ZN34_INTERNAL_69bb6d66_4_k_cu_8d5289214cuda3std3__420unreachable_sentinelE[1];
.global .align 1 .b8 _ZN34_INTERNAL_69bb6d66_4_k_cu_8d5289214cuda3std3__47nulloptE[1];
.global .align 1 .b8 _ZN34_INTERNAL_69bb6d66_4_k_cu_8d5289214cuda3std3__48unexpectE[1];
.global .align 1 .b8 _ZN34_INTERNAL_69bb6d66_4_k_cu_8d5289214cuda3std6ranges3__45__cpo4swapE[1];
.global .align 1 .b8 _ZN34_INTERNAL_69bb6d66_4_k_cu_8d5289214cuda3std6ranges3__45__cpo9iter_moveE[1];
.global .align 1 .b8 _ZN34_INTERNAL_69bb6d66_4_k_cu_8d5289214cuda3std6ranges3__45__cpo5beginE[1];
.global .align 1 .b8 _ZN34_INTERNAL_69bb6d66_4_k_cu_8d5289214cuda3std6ranges3__45__cpo3endE[1];
.global .align 1 .b8 _ZN34_INTERNAL_69bb6d66_4_k_cu_8d5289214cuda3std6ranges3__45__cpo6cbeginE[1];
.global .align 1 .b8 _ZN34_INTERNAL_69bb6d66_4_k_cu_8d5289214cuda3std6ranges3__45__cpo4cendE[1];
.global .align 1 .b8 _ZN34_INTERNAL_69bb6d66_4_k_cu_8d5289214cuda3std6ranges3__45__cpo7advanceE[1];
.global .align 1 .b8 _ZN34_INTERNAL_69bb6d66_4_k_cu_8d5289214cuda3std6ranges3__45__cpo9iter_swapE[1];
.global .align 1 .b8 _ZN34_INTERNAL_69bb6d66_4_k_cu_8d5289214cuda3std6ranges3__45__cpo4nextE[1];
.global .align 1 .b8 _ZN34_INTERNAL_69bb6d66_4_k_cu_8d5289214cuda3std6ranges3__45__cpo4prevE[1];
.global .align 1 .b8 _ZN34_INTERNAL_69bb6d66_4_k_cu_8d5289214cuda3std6ranges3__45__cpo4dataE[1];
.global .align 1 .b8 _ZN34_INTERNAL_69bb6d66_4_k_cu_8d5289214cuda3std6ranges3__45__cpo5cdataE[1];
.global .align 1 .b8 _ZN34_INTERNAL_69bb6d66_4_k_cu_8d5289214cuda3std6ranges3__45__cpo4sizeE[1];
.global .align 1 .b8 _ZN34_INTERNAL_69bb6d66_4_k_cu_8d5289214cuda3std6ranges3__45__cpo5ssizeE[1];
.global .align 1 .b8 _ZN34_INTERNAL_69bb6d66_4_k_cu_8d5289214cuda3std6ranges3__45__cpo8distanceE[1];
.global .align 1 .b8 _ZN34_INTERNAL_69bb6d66_4_k_cu_8d5289216thrust24THRUST_300001_SM_1000_NS8cuda_cub3parE[1];
.global .align 1 .b8 _ZN34_INTERNAL_69bb6d66_4_k_cu_8d5289216thrust24THRUST_300001_SM_1000_NS8cuda_cub10par_nosyncE[1];
.global .align 1 .b8 _ZN34_INTERNAL_69bb6d66_4_k_cu_8d5289216thrust24THRUST_300001_SM_1000_NS6system6detail10sequential3seqE[1];
.global .align 1 .b8 _ZN34_INTERNAL_69bb6d66_4_k_cu_8d5289216thrust24THRUST_300001_SM_1000_NS6system3cpp3parE[1];
.global .align 1 .b8 _ZN34_INTERNAL_69bb6d66_4_k_cu_8d5289216thrust24THRUST_300001_SM_1000_NS12placeholders2_1E[1];
.global .align 1 .b8 _ZN34_INTERNAL_69bb6d66_4_k_cu_8d5289216thrust24THRUST_300001_SM_1000_NS12placeholders2_2E[1];
.global .align 1 .b8 _ZN34_INTERNAL_69bb6d66_4_k_cu_8d5289216thrust24THRUST_300001_SM_1000_NS12placeholders2_3E[1];
.global .align 1 .b8 _ZN34_INTERNAL_69bb6d66_4_k_cu_8d5289216thrust24THRUST_300001_SM_1000_NS12placeholders2_4E[1];
.global .align 1 .b8 _ZN34_INTERNAL_69bb6d66_4_k_cu_8d5289216thrust24THRUST_300001_SM_1000_NS12placeholders2_5E[1];
.global .align 1 .b8 _ZN34_INTERNAL_69bb6d66_4_k_cu_8d5289216thrust24THRUST_300001_SM_1000_NS12placeholders2_6E[1];
.global .align 1 .b8 _ZN34_INTERNAL_69bb6d66_4_k_cu_8d5289216thrust24THRUST_300001_SM_1000_NS12placeholders2_7E[1];
.global .align 1 .b8 _ZN34_INTERNAL_69bb6d66_4_k_cu_8d5289216thrust24THRUST_300001_SM_1000_NS12placeholders2_8E[1];
.global .align 1 .b8 _ZN34_INTERNAL_69bb6d66_4_k_cu_8d5289216thrust24THRUST_300001_SM_1000_NS12placeholders2_9E[1];
.global .align 1 .b8 _ZN34_INTERNAL_69bb6d66_4_k_cu_8d5289216thrust24THRUST_300001_SM_1000_NS12placeholders3_10E[1];
.global .align 1 .b8 _ZN34_INTERNAL_69bb6d66_4_k_cu_8d5289216thrust24THRUST_300001_SM_1000_NS3seqE[1];
.global .align 1 .b8 _ZN34_INTERNAL_69bb6d66_4_k_cu_8d5289216thrust24THRUST_300001_SM_1000_NS6deviceE[1];
.extern .shared .align 16 .b8 blockResult[];
.global .align 1 .b8 $str[56] = {116, 101, 109, 112, 111, 114, 97, 114, 121, 95, 98, 117, 102, 102, 101, 114, 58, 58, 97, 108, 108, 111, 99, 97, 116, 101, 58, 32, 103, 101, 116, 95, 116, 101, 109, 112, 111, 114, 97, 114, 121, 95, 98, 117, 102, 102, 101, 114, 32, 102, 97, 105, 108, 101, 100};
.global .align 1 .b8 $str$1[4] = {37, 115, 10};

.visible .entry _Z17distanceVectorizePdi(
	.param .u64 .ptr .align 1 _Z17distanceVectorizePdi_param_0,
	.param .u32 _Z17distanceVectorizePdi_param_1
)
{
	.reg .pred 	%p<11>;
	.reg .b32 	%r<38>;
	.reg .b64 	%rd<14>;
	.reg .b64 	%fd<89>;

	ld.param.u64 	%rd3, [_Z17distanceVectorizePdi_param_0];
	ld.param.u32 	%r23, [_Z17distanceVectorizePdi_param_1];
	cvta.to.global.u64 	%rd1, %rd3;
	mov.u32 	%r24, %tid.x;
	mov.u32 	%r25, %ctaid.x;
	mov.u32 	%r26, %ntid.x;
	mad.lo.s32 	%r1, %r25, %r26, %r24;
	setp.ge.u32 	%p1, %r1, %r23;
	@%p1 bra 	$L__BB0_14;
	mul.lo.s32 	%r2, %r23, %r1;
	add.s32 	%r27, %r2, %r1;
	mul.wide.u32 	%rd4, %r27, 8;
	add.s64 	%rd5, %rd1, %rd4;
	ld.global.f64 	%fd1, [%rd5];
	setp.lt.s32 	%p2, %r23, 1;
	@%p2 bra 	$L__BB0_14;
	and.b32  	%r3, %r23, 15;
	setp.lt.u32 	%p3, %r23, 16;
	mov.b32 	%r34, 0;
	@%p3 bra 	$L__BB0_5;
	and.b32  	%r34, %r23, 2147483632;
	neg.s32 	%r32, %r34;
	add.s64 	%rd2, %rd1, 64;
	mov.u32 	%r31, %r2;
$L__BB0_4:
	.pragma "nounroll";
	mul.wide.s32 	%rd6, %r31, 8;
	add.s64 	%rd7, %rd2, %rd6;
	ld.global.f64 	%fd2, [%rd7+-64];
	sub.f64 	%fd3, %fd1, %fd2;
	abs.f64 	%fd4, %fd3;
	st.global.f64 	[%rd7+-64], %fd4;
	ld.global.f64 	%fd5, [%rd7+-56];
	sub.f64 	%fd6, %fd1, %fd5;
	abs.f64 	%fd7, %fd6;
	st.global.f64 	[%rd7+-56], %fd7;
	ld.global.f64 	%fd8, [%rd7+-48];
	sub.f64 	%fd9, %fd1, %fd8;
	abs.f64 	%fd10, %fd9;
	st.global.f64 	[%rd7+-48], %fd10;
	ld.global.f64 	%fd11, [%rd7+-40];
	sub.f64 	%fd12, %fd1, %fd11;
	abs.f64 	%fd13, %fd12;
	st.global.f64 	[%rd7+-40], %fd13;
	ld.global.f64 	%fd14, [%rd7+-32];
	sub.f64 	%fd15, %fd1, %fd14;
	abs.f64 	%fd16, %fd15;
	st.global.f64 	[%rd7+-32], %fd16;
	ld.global.f64 	%fd17, [%rd7+-24];
	sub.f64 	%fd18, %fd1, %fd17;
	abs.f64 	%fd19, %fd18;
	st.global.f64 	[%rd7+-24], %fd19;
	ld.global.f64 	%fd20, [%rd7+-16];
	sub.f64 	%fd21, %fd1, %fd20;
	abs.f64 	%fd22, %fd21;
	st.global.f64 	[%rd7+-16], %fd22;
	ld.global.f64 	%fd23, [%rd7+-8];
	sub.f64 	%fd24, %fd1, %fd23;
	abs.f64 	%fd25, %fd24;
	st.global.f64 	[%rd7+-8], %fd25;
	ld.global.f64 	%fd26, [%rd7];
	sub.f64 	%fd27, %fd1, %fd26;
	abs.f64 	%fd28, %fd27;
	st.global.f64 	[%rd7], %fd28;
	ld.global.f64 	%fd29, [%rd7+8];
	sub.f64 	%fd30, %fd1, %fd29;
	abs.f64 	%fd31, %fd30;
	st.global.f64 	[%rd7+8], %fd31;
	ld.global.f64 	%fd32, [%rd7+16];
	sub.f64 	%fd33, %fd1, %fd32;
	abs.f64 	%fd34, %fd33;
	st.global.f64 	[%rd7+16], %fd34;
	ld.global.f64 	%fd35, [%rd7+24];
	sub.f64 	%fd36, %fd1, %fd35;
	abs.f64 	%fd37, %fd36;
	st.global.f64 	[%rd7+24], %fd37;
	ld.global.f64 	%fd38, [%rd7+32];
	sub.f64 	%fd39, %fd1, %fd38;
	abs.f64 	%fd40, %fd39;
	st.global.f64 	[%rd7+32], %fd40;
	ld.global.f64 	%fd41, [%rd7+40];
	sub.f64 	%fd42, %fd1, %fd41;
	abs.f64 	%fd43, %fd42;
	st.global.f64 	[%rd7+40], %fd43;
	ld.global.f64 	%fd44, [%rd7+48];
	sub.f64 	%fd45, %fd1, %fd44;
	abs.f64 	%fd46, %fd45;
	st.global.f64 	[%rd7+48], %fd46;
	ld.global.f64 	%fd47, [%rd7+56];
	sub.f64 	%fd48, %fd1, %fd47;
	abs.f64 	%fd49, %fd48;
	st.global.f64 	[%rd7+56], %fd49;
	add.s32 	%r32, %r32, 16;
	add.s32 	%r31, %r31, 16;
	setp.ne.s32 	%p4, %r32, 0;
	@%p4 bra 	$L__BB0_4;
$L__BB0_5:
	setp.eq.s32 	%p5, %r3, 0;
	@%p5 bra 	$L__BB0_14;
	and.b32  	%r11, %r23, 7;
	setp.lt.u32 	%p6, %r3, 8;
	@%p6 bra 	$L__BB0_8;
	add.s32 	%r29, %r34, %r2;
	mul.wide.s32 	%rd8, %r29, 8;
	add.s64 	%rd9, %rd1, %rd8;
	ld.global.f64 	%fd50, [%rd9];
	sub.f64 	%fd51, %fd1, %fd50;
	abs.f64 	%fd52, %fd51;
	st.global.f64 	[%rd9], %fd52;
	ld.global.f64 	%fd53, [%rd9+8];
	sub.f64 	%fd54, %fd1, %fd53;
	abs.f64 	%fd55, %fd54;
	st.global.f64 	[%rd9+8], %fd55;
	ld.global.f64 	%fd56, [%rd9+16];
	sub.f64 	%fd57, %fd1, %fd56;
	abs.f64 	%fd58, %fd57;
	st.global.f64 	[%rd9+16], %fd58;
	ld.global.f64 	%fd59, [%rd9+24];
	sub.f64 	%fd60, %fd1, %fd59;
	abs.f64 	%fd61, %fd60;
	st.global.f64 	[%rd9+24], %fd61;
	ld.global.f64 	%fd62, [%rd9+32];
	sub.f64 	%fd63, %fd1, %fd62;
	abs.f64 	%fd64, %fd63;
	st.global.f64 	[%rd9+32], %fd64;
	ld.global.f64 	%fd65, [%rd9+40];
	sub.f64 	%fd66, %fd1, %fd65;
	abs.f64 	%fd67, %fd66;
	st.global.f64 	[%rd9+40], %fd67;
	ld.global.f64 	%fd68, [%rd9+48];
	sub.f64 	%fd69, %fd1, %fd68;
	abs.f64 	%fd70, %fd69;
	st.global.f64 	[%rd9+48], %fd70;
	ld.global.f64 	%fd71, [%rd9+56];
	sub.f64 	%fd72, %fd1, %fd71;
	abs.f64 	%fd73, %fd72;
	st.global.f64 	[%rd9+56], %fd73;
	add.s32 	%r34, %r34, 8;
$L__BB0_8:
	setp.eq.s32 	%p7, %r11, 0;
	@%p7 bra 	$L__BB0_14;
	and.b32  	%r14, %r23, 3;
	setp.lt.u32 	%p8, %r11, 4;
	@%p8 bra 	$L__BB0_11;
	add.s32 	%r30, %r34, %r2;
	mul.wide.s32 	%rd10, %r30, 8;
	add.s64 	%rd11, %rd1, %rd10;
	ld.global.f64 	%fd74, [%rd11];
	sub.f64 	%fd75, %fd1, %fd74;
	abs.f64 	%fd76, %fd75;
	st.global.f64 	[%rd11], %fd76;
	ld.global.f64 	%fd77, [%rd11+8];
	sub.f64 	%fd78, %fd1, %fd77;
	abs.f64 	%fd79, %fd78;
	st.global.f64 	[%rd11+8], %fd79;
	ld.global.f64 	%fd80, [%rd11+16];
	sub.f64 	%fd81, %fd1, %fd80;
	abs.f64 	%fd82, %fd81;
	st.global.f64 	[%rd11+16], %fd82;
	ld.global.f64 	%fd83, [%rd11+24];
	sub.f64 	%fd84, %fd1, %fd83;
	abs.f64 	%fd85, %fd84;
	st.global.f64 	[%rd11+24], %fd85;
	add.s32 	%r34, %r34, 4;
$L__BB0_11:
	setp.eq.s32 	%p9, %r14, 0;
	@%p9 bra 	$L__BB0_14;
	add.s32 	%r37, %r34, %r2;
	neg.s32 	%r36, %r14;
$L__BB0_13:
	.pragma "nounroll";
	mul.wide.s32 	%rd12, %r37, 8;
	add.s64 	%rd13, %rd1, %rd12;
	ld.global.f64 	%fd86, [%rd13];
	sub.f64 	%fd87, %fd1, %fd86;
	abs.f64 	%fd88, %fd87;
	st.global.f64 	[%rd13], %fd88;
	add.s32 	%r37, %r37, 1;
	add.s32 	%r36, %r36, 1;
	setp.ne.s32 	%p10, %r36, 0;
	@%p10 bra 	$L__BB0_13;
$L__BB0_14:
	ret;

}
	// .globl	_Z6gpukNNPdiiS_d
.visible .entry _Z6gpukNNPdiiS_d(
	.param .u64 .ptr .align 1 _Z6gpukNNPdiiS_d_param_0,
	.param .u32 _Z6gpukNNPdiiS_d_param_1,
	.param .u32 _Z6gpukNNPdiiS_d_param_2,
	.param .u64 .ptr .align 1 _Z6gpukNNPdiiS_d_param_3,
	.param .f64 _Z6gpukNNPdiiS_d_param_4
)
{
	.local .align 8 .b8 	__local_depot1[8];
	.reg .b64 	%SP;
	.reg .b64 	%SPL;
	.reg .pred 	%p<105>;
	.reg .b32 	%r<13>;
	.reg .b64 	%rd<431>;
	.reg .b64 	%fd<82>;

	mov.u64 	%SPL, __local_depot1;
	cvta.local.u64 	%SP, %SPL;
	ld.param.u64 	%rd272, [_Z6gpukNNPdiiS_d_param_0];
	ld.param.u32 	%r3, [_Z6gpukNNPdiiS_d_param_1];
	mov.u32 	%r1, %tid.x;
	mov.u32 	%r5, %ctaid.x;
	mov.u32 	%r6, %ntid.x;
	mad.lo.s32 	%r2, %r5, %r6, %r1;
	setp.ne.s32 	%p6, %r1, 0;
	@%p6 bra 	$L__BB1_2;
	mov.b64 	%rd274, 0;
	st.shared.u64 	[blockResult], %rd274;
$L__BB1_2:
	setp.ge.u32 	%p7, %r2, %r3;
	@%p7 bra 	$L__BB1_104;
	mul.lo.s32 	%r7, %r3, %r2;
	cvta.to.global.u64 	%rd275, %rd272;
	mul.wide.s32 	%rd276, %r7, 8;
	add.s64 	%rd1, %rd275, %rd276;
	add.s64 	%rd2, %rd272, %rd276;
	add.s32 	%r8, %r7, %r3;
	mul.wide.s32 	%rd277, %r8, 8;
	add.s64 	%rd3, %rd272, %rd277;
	sub.s64 	%rd4, %rd277, %rd276;
	shr.s64 	%rd5, %rd4, 3;
	{ // callseq 0, 0
	.param .b64 param0;
	st.param.b64 	[param0], %rd4;
	.param .b64 retval0;
	call.uni (retval0), 
	malloc, 
	(
	param0
	);
	ld.param.b64 	%rd278, [retval0];
	} // callseq 0
	setp.eq.s64 	%p8, %rd278, 0;
	@%p8 bra 	$L__BB1_11;
	mul.wide.s32 	%rd279, %r3, 8;
	add.s64 	%rd7, %rd1, %rd279;
	setp.lt.s32 	%p9, %r3, 1;
	mov.u64 	%rd383, %rd1;
	mov.u64 	%rd384, %rd1;
	@%p9 bra 	$L__BB1_13;
$L__BB1_5:
	mov.u64 	%rd150, %rd383;
	add.s64 	%rd383, %rd150, 256;
	min.u64 	%rd153, %rd383, %rd7;
	add.s64 	%rd386, %rd150, 8;
	setp.eq.s64 	%p10, %rd386, %rd153;
	@%p10 bra 	$L__BB1_12;
	mov.b64 	%rd385, 0;
	mov.u64 	%rd387, %rd384;
	mov.u64 	%rd388, %rd384;
$L__BB1_7:
	add.s64 	%rd159, %rd387, 8;
	add.s64 	%rd160, %rd388, 8;
	ld.global.f64 	%fd5, [%rd388+8];
	ld.global.f64 	%fd14, [%rd384];
	setp.lt.f64 	%p11, %fd5, %fd14;
	@%p11 bra 	$L__BB1_69;
	ld.global.f64 	%fd81, [%rd388];
	setp.geu.f64 	%p17, %fd5, %fd81;
	mov.u64 	%rd396, %rd160;
	@%p17 bra 	$L__BB1_10;
$L__BB1_9:
	mov.u64 	%rd178, %rd388;
	st.global.f64 	[%rd396], %fd81;
	add.s64 	%rd388, %rd178, -8;
	ld.global.f64 	%fd81, [%rd178+-8];
	setp.lt.f64 	%p18, %fd5, %fd81;
	mov.u64 	%rd396, %rd178;
	@%p18 bra 	$L__BB1_9;
$L__BB1_10:
	st.global.f64 	[%rd396], %fd5;
	bra.uni 	$L__BB1_76;
$L__BB1_11:
	add.u64 	%rd320, %SP, 0;
	add.u64 	%rd321, %SPL, 0;
	{ // callseq 2, 0
	.param .b64 param0;
	st.param.b64 	[param0], 0;
	call.uni 
	free, 
	(
	param0
	);
	} // callseq 2
	mov.u64 	%rd322, $str;
	cvta.global.u64 	%rd323, %rd322;
	st.local.u64 	[%rd321], %rd323;
	mov.u64 	%rd324, $str$1;
	cvta.global.u64 	%rd325, %rd324;
	{ // callseq 3, 0
	.param .b64 param0;
	st.param.b64 	[param0], %rd325;
	.param .b64 param1;
	st.param.b64 	[param1], %rd320;
	.param .b32 retval0;
	call.uni (retval0), 
	vprintf, 
	(
	param0, 
	param1
	);
	ld.param.b32 	%r10, [retval0];
	} // callseq 3
	// begin inline asm
	trap;
	// end inline asm
$L__BB1_12:
	setp.lt.u64 	%p20, %rd383, %rd7;
	add.s64 	%rd384, %rd384, 256;
	@%p20 bra 	$L__BB1_5;
$L__BB1_13:
	setp.lt.s64 	%p21, %rd5, 33;
	@%p21 bra 	$L__BB1_102;
	setp.gt.s32 	%p22, %r3, 0;
	add.s64 	%rd9, %rd278, %rd4;
	@%p22 bra 	$L__BB1_22;
	mov.b64 	%rd397, 32;
	mov.pred 	%p103, 0;
$L__BB1_16:
	mov.pred 	%p104, %p103;
	not.pred 	%p103, %p104;
	@%p103 bra 	$L__BB1_94;
	shl.b64 	%rd185, %rd397, 4;
	mov.u64 	%rd398, %rd1;
	mov.u64 	%rd401, %rd278;
$L__BB1_18:
	shl.b64 	%rd282, %rd397, 3;
	add.s64 	%rd188, %rd401, %rd282;
	sub.s64 	%rd283, %rd188, %rd9;
	setp.lt.s64 	%p25, %rd283, 0;
	selp.b64 	%rd284, %rd188, %rd9, %p25;
	add.s64 	%rd285, %rd284, %rd282;
	sub.s64 	%rd286, %rd285, %rd9;
	setp.lt.s64 	%p26, %rd286, 0;
	selp.b64 	%rd287, %rd285, %rd9, %p26;
	setp.eq.s64 	%p27, %rd401, %rd284;
	setp.eq.s64 	%p28, %rd284, %rd287;
	or.pred  	%p29, %p27, %p28;
	mov.u64 	%rd402, %rd284;
	mov.u64 	%rd407, %rd398;
	@%p29 bra 	$L__BB1_79;
	mov.u64 	%rd407, %rd398;
	mov.u64 	%rd402, %rd284;
$L__BB1_20:
	ld.f64 	%fd9, [%rd402];
	ld.f64 	%fd10, [%rd401];
	setp.geu.f64 	%p30, %fd9, %fd10;
	@%p30 bra 	$L__BB1_77;
	st.global.f64 	[%rd407], %fd9;
	add.s64 	%rd402, %rd402, 8;
	bra.uni 	$L__BB1_78;
$L__BB1_22:
	mov.b64 	%rd327, 32;
	mov.pred 	%p102, 0;
$L__BB1_23:
	mov.pred 	%p104, %p102;
	@%p104 bra 	$L__BB1_46;
	mov.u64 	%rd334, %rd2;
	mov.u64 	%rd336, %rd1;
	mov.u64 	%rd330, %rd278;
$L__BB1_25:
	shl.b64 	%rd292, %rd327, 3;
	add.s64 	%rd14, %rd336, %rd292;
	add.s64 	%rd15, %rd334, %rd292;
	setp.lt.u64 	%p49, %rd14, %rd7;
	min.u64 	%rd16, %rd14, %rd7;
	selp.b64 	%rd17, %rd15, %rd3, %p49;
	add.s64 	%rd293, %rd16, %rd292;
	min.u64 	%rd18, %rd293, %rd7;
	setp.eq.s64 	%p50, %rd336, %rd16;
	setp.eq.s64 	%p51, %rd16, %rd18;
	or.pred  	%p52, %p50, %p51;
	mov.u64 	%rd344, %rd330;
	mov.u64 	%rd333, %rd16;
	mov.u64 	%rd331, %rd17;
	@%p52 bra 	$L__BB1_31;
	mov.u64 	%rd331, %rd17;
	mov.u64 	%rd332, %rd16;
	mov.u64 	%rd333, %rd16;
	mov.u64 	%rd335, %rd336;
	mov.u64 	%rd344, %rd330;
$L__BB1_27:
	ld.global.f64 	%fd1, [%rd333];
	ld.global.f64 	%fd2, [%rd336];
	setp.geu.f64 	%p53, %fd1, %fd2;
	@%p53 bra 	$L__BB1_29;
	st.f64 	[%rd344], %fd1;
	add.s64 	%rd332, %rd332, 8;
	add.s64 	%rd333, %rd333, 8;
	add.s64 	%rd331, %rd331, 8;
	bra.uni 	$L__BB1_30;
$L__BB1_29:
	st.f64 	[%rd344], %fd2;
	add.s64 	%rd335, %rd335, 8;
	add.s64 	%rd336, %rd336, 8;
	add.s64 	%rd334, %rd334, 8;
$L__BB1_30:
	add.s64 	%rd344, %rd344, 8;
	setp.ne.s64 	%p54, %rd335, %rd16;
	setp.ne.s64 	%p55, %rd332, %rd18;
	and.pred  	%p56, %p54, %p55;
	@%p56 bra 	$L__BB1_27;
$L__BB1_31:
	sub.s64 	%rd44, %rd17, %rd334;
	shr.s64 	%rd45, %rd44, 3;
	setp.lt.s64 	%p57, %rd45, 1;
	@%p57 bra 	$L__BB1_38;
	and.b64  	%rd46, %rd45, 3;
	setp.eq.s64 	%p58, %rd46, 0;
	mov.u64 	%rd349, %rd344;
	mov.u64 	%rd350, %rd336;
	mov.u64 	%rd351, %rd45;
	@%p58 bra 	$L__BB1_36;
	ld.global.f64 	%fd36, [%rd336];
	st.f64 	[%rd344], %fd36;
	add.s64 	%rd350, %rd336, 8;
	add.s64 	%rd349, %rd344, 8;
	add.s64 	%rd351, %rd45, -1;
	setp.eq.s64 	%p59, %rd46, 1;
	@%p59 bra 	$L__BB1_36;
	ld.global.f64 	%fd37, [%rd336+8];
	st.f64 	[%rd344+8], %fd37;
	add.s64 	%rd350, %rd336, 16;
	add.s64 	%rd349, %rd344, 16;
	add.s64 	%rd351, %rd45, -2;
	setp.eq.s64 	%p60, %rd46, 2;
	@%p60 bra 	$L__BB1_36;
	ld.global.f64 	%fd38, [%rd336+16];
	st.f64 	[%rd344+16], %fd38;
	add.s64 	%rd350, %rd336, 24;
	add.s64 	%rd349, %rd344, 24;
	add.s64 	%rd351, %rd45, -3;
$L__BB1_36:
	setp.lt.u64 	%p61, %rd45, 4;
	@%p61 bra 	$L__BB1_38;
$L__BB1_37:
	ld.global.f64 	%fd39, [%rd350];
	st.f64 	[%rd349], %fd39;
	ld.global.f64 	%fd40, [%rd350+8];
	st.f64 	[%rd349+8], %fd40;
	ld.global.f64 	%fd41, [%rd350+16];
	st.f64 	[%rd349+16], %fd41;
	ld.global.f64 	%fd42, [%rd350+24];
	st.f64 	[%rd349+24], %fd42;
	add.s64 	%rd350, %rd350, 32;
	add.s64 	%rd349, %rd349, 32;
	add.s64 	%rd64, %rd351, -4;
	setp.gt.u64 	%p62, %rd351, 4;
	mov.u64 	%rd351, %rd64;
	@%p62 bra 	$L__BB1_37;
$L__BB1_38:
	add.s64 	%rd65, %rd344, %rd44;
	setp.lt.u64 	%p63, %rd14, %rd7;
	min.u64 	%rd294, %rd14, %rd7;
	shl.b64 	%rd295, %rd327, 3;
	add.s64 	%rd296, %rd294, %rd295;
	setp.lt.u64 	%p64, %rd296, %rd7;
	selp.b64 	%rd297, %rd15, %rd3, %p63;
	add.s64 	%rd298, %rd297, %rd295;
	selp.b64 	%rd299, %rd298, %rd3, %p64;
	sub.s64 	%rd300, %rd299, %rd331;
	shr.s64 	%rd66, %rd300, 3;
	setp.lt.s64 	%p65, %rd66, 1;
	@%p65 bra 	$L__BB1_45;
	and.b64  	%rd67, %rd66, 3;
	setp.eq.s64 	%p66, %rd67, 0;
	mov.u64 	%rd355, %rd65;
	mov.u64 	%rd356, %rd333;
	mov.u64 	%rd357, %rd66;
	@%p66 bra 	$L__BB1_43;
	ld.global.f64 	%fd43, [%rd333];
	st.f64 	[%rd65], %fd43;
	add.s64 	%rd356, %rd333, 8;
	add.s64 	%rd355, %rd65, 8;
	add.s64 	%rd357, %rd66, -1;
	setp.eq.s64 	%p67, %rd67, 1;
	@%p67 bra 	$L__BB1_43;
	ld.global.f64 	%fd44, [%rd333+8];
	st.f64 	[%rd65+8], %fd44;
	add.s64 	%rd356, %rd333, 16;
	add.s64 	%rd355, %rd65, 16;
	add.s64 	%rd357, %rd66, -2;
	setp.eq.s64 	%p68, %rd67, 2;
	@%p68 bra 	$L__BB1_43;
	ld.global.f64 	%fd45, [%rd333+16];
	st.f64 	[%rd65+16], %fd45;
	add.s64 	%rd356, %rd333, 24;
	add.s64 	%rd355, %rd65, 24;
	add.s64 	%rd357, %rd66, -3;
$L__BB1_43:
	setp.lt.u64 	%p69, %rd66, 4;
	@%p69 bra 	$L__BB1_45;
$L__BB1_44:
	ld.global.f64 	%fd46, [%rd356];
	st.f64 	[%rd355], %fd46;
	ld.global.f64 	%fd47, [%rd356+8];
	st.f64 	[%rd355+8], %fd47;
	ld.global.f64 	%fd48, [%rd356+16];
	st.f64 	[%rd355+16], %fd48;
	ld.global.f64 	%fd49, [%rd356+24];
	st.f64 	[%rd355+24], %fd49;
	add.s64 	%rd356, %rd356, 32;
	add.s64 	%rd355, %rd355, 32;
	add.s64 	%rd85, %rd357, -4;
	setp.gt.u64 	%p70, %rd357, 4;
	mov.u64 	%rd357, %rd85;
	@%p70 bra 	$L__BB1_44;
$L__BB1_45:
	add.s64 	%rd336, %rd14, %rd295;
	add.s64 	%rd334, %rd15, %rd295;
	shl.b64 	%rd302, %rd327, 4;
	add.s64 	%rd330, %rd330, %rd302;
	setp.lt.u64 	%p71, %rd336, %rd7;
	@%p71 bra 	$L__BB1_25;
	bra.uni 	$L__BB1_68;
$L__BB1_46:
	shl.b64 	%rd303, %rd327, 3;
	mov.u64 	%rd361, %rd1;
	mov.u64 	%rd364, %rd278;
$L__BB1_47:
	add.s64 	%rd91, %rd364, %rd303;
	sub.s64 	%rd304, %rd91, %rd9;
	setp.lt.s64 	%p72, %rd304, 0;
	selp.b64 	%rd305, %rd91, %rd9, %p72;
	add.s64 	%rd306, %rd305, %rd303;
	sub.s64 	%rd307, %rd306, %rd9;
	setp.lt.s64 	%p73, %rd307, 0;
	selp.b64 	%rd308, %rd306, %rd9, %p73;
	setp.eq.s64 	%p74, %rd364, %rd305;
	setp.eq.s64 	%p75, %rd305, %rd308;
	or.pred  	%p76, %p74, %p75;
	mov.u64 	%rd365, %rd305;
	mov.u64 	%rd370, %rd361;
	@%p76 bra 	$L__BB1_53;
	mov.u64 	%rd370, %rd361;
	mov.u64 	%rd365, %rd305;
$L__BB1_49:
	ld.f64 	%fd3, [%rd365];
	ld.f64 	%fd4, [%rd364];
	setp.geu.f64 	%p77, %fd3, %fd4;
	@%p77 bra 	$L__BB1_51;
	st.global.f64 	[%rd370], %fd3;
	add.s64 	%rd365, %rd365, 8;
	bra.uni 	$L__BB1_52;
$L__BB1_51:
	st.global.f64 	[%rd370], %fd4;
	add.s64 	%rd364, %rd364, 8;
$L__BB1_52:
	add.s64 	%rd370, %rd370, 8;
	setp.ne.s64 	%p78, %rd364, %rd305;
	setp.ne.s64 	%p79, %rd365, %rd308;
	and.pred  	%p80, %p78, %p79;
	@%p80 bra 	$L__BB1_49;
$L__BB1_53:
	sub.s64 	%rd105, %rd305, %rd364;
	shr.s64 	%rd106, %rd105, 3;
	setp.lt.s64 	%p81, %rd106, 1;
	@%p81 bra 	$L__BB1_60;
	and.b64  	%rd107, %rd106, 3;
	setp.eq.s64 	%p82, %rd107, 0;
	mov.u64 	%rd371, %rd370;
	mov.u64 	%rd372, %rd364;
	mov.u64 	%rd373, %rd106;
	@%p82 bra 	$L__BB1_58;
	ld.f64 	%fd50, [%rd364];
	st.global.f64 	[%rd370], %fd50;
	add.s64 	%rd372, %rd364, 8;
	add.s64 	%rd371, %rd370, 8;
	add.s64 	%rd373, %rd106, -1;
	setp.eq.s64 	%p83, %rd107, 1;
	@%p83 bra 	$L__BB1_58;
	ld.f64 	%fd51, [%rd364+8];
	st.global.f64 	[%rd370+8], %fd51;
	add.s64 	%rd372, %rd364, 16;
	add.s64 	%rd371, %rd370, 16;
	add.s64 	%rd373, %rd106, -2;
	setp.eq.s64 	%p84, %rd107, 2;
	@%p84 bra 	$L__BB1_58;
	ld.f64 	%fd52, [%rd364+16];
	st.global.f64 	[%rd370+16], %fd52;
	add.s64 	%rd372, %rd364, 24;
	add.s64 	%rd371, %rd370, 24;
	add.s64 	%rd373, %rd106, -3;
$L__BB1_58:
	setp.lt.u64 	%p85, %rd106, 4;
	@%p85 bra 	$L__BB1_60;
$L__BB1_59:
	ld.f64 	%fd53, [%rd372];
	st.global.f64 	[%rd371], %fd53;
	ld.f64 	%fd54, [%rd372+8];
	st.global.f64 	[%rd371+8], %fd54;
	ld.f64 	%fd55, [%rd372+16];
	st.global.f64 	[%rd371+16], %fd55;
	ld.f64 	%fd56, [%rd372+24];
	st.global.f64 	[%rd371+24], %fd56;
	add.s64 	%rd372, %rd372, 32;
	add.s64 	%rd371, %rd371, 32;
	add.s64 	%rd125, %rd373, -4;
	setp.gt.u64 	%p86, %rd373, 4;
	mov.u64 	%rd373, %rd125;
	@%p86 bra 	$L__BB1_59;
$L__BB1_60:
	add.s64 	%rd126, %rd370, %rd105;
	sub.s64 	%rd309, %rd308, %rd365;
	shr.s64 	%rd127, %rd309, 3;
	setp.lt.s64 	%p87, %rd127, 1;
	@%p87 bra 	$L__BB1_67;
	and.b64  	%rd128, %rd127, 3;
	setp.eq.s64 	%p88, %rd128, 0;
	mov.u64 	%rd377, %rd126;
	mov.u64 	%rd378, %rd365;
	mov.u64 	%rd379, %rd127;
	@%p88 bra 	$L__BB1_65;
	ld.f64 	%fd57, [%rd365];
	st.global.f64 	[%rd126], %fd57;
	add.s64 	%rd378, %rd365, 8;
	add.s64 	%rd377, %rd126, 8;
	add.s64 	%rd379, %rd127, -1;
	setp.eq.s64 	%p89, %rd128, 1;
	@%p89 bra 	$L__BB1_65;
	ld.f64 	%fd58, [%rd365+8];
	st.global.f64 	[%rd126+8], %fd58;
	add.s64 	%rd378, %rd365, 16;
	add.s64 	%rd377, %rd126, 16;
	add.s64 	%rd379, %rd127, -2;
	setp.eq.s64 	%p90, %rd128, 2;
	@%p90 bra 	$L__BB1_65;
	ld.f64 	%fd59, [%rd365+16];
	st.global.f64 	[%rd126+16], %fd59;
	add.s64 	%rd378, %rd365, 24;
	add.s64 	%rd377, %rd126, 24;
	add.s64 	%rd379, %rd127, -3;
$L__BB1_65:
	setp.lt.u64 	%p91, %rd127, 4;
	@%p91 bra 	$L__BB1_67;
$L__BB1_66:
	ld.f64 	%fd60, [%rd378];
	st.global.f64 	[%rd377], %fd60;
	ld.f64 	%fd61, [%rd378+8];
	st.global.f64 	[%rd377+8], %fd61;
	ld.f64 	%fd62, [%rd378+16];
	st.global.f64 	[%rd377+16], %fd62;
	ld.f64 	%fd63, [%rd378+24];
	st.global.f64 	[%rd377+24], %fd63;
	add.s64 	%rd378, %rd378, 32;
	add.s64 	%rd377, %rd377, 32;
	add.s64 	%rd146, %rd379, -4;
	setp.gt.u64 	%p92, %rd379, 4;
	mov.u64 	%rd379, %rd146;
	@%p92 bra 	$L__BB1_66;
$L__BB1_67:
	shl.b64 	%rd310, %rd327, 3;
	add.s64 	%rd364, %rd91, %rd310;
	shl.b64 	%rd311, %rd327, 4;
	add.s64 	%rd361, %rd361, %rd311;
	sub.s64 	%rd312, %rd364, %rd9;
	setp.lt.s64 	%p93, %rd312, 0;
	@%p93 bra 	$L__BB1_47;
$L__BB1_68:
	shl.b64 	%rd327, %rd327, 1;
	not.pred 	%p102, %p104;
	setp.lt.s64 	%p94, %rd327, %rd5;
	@%p94 bra 	$L__BB1_23;
	bra.uni 	$L__BB1_95;
$L__BB1_69:
	add.s64 	%rd389, %rd388, 16;
	and.b64  	%rd162, %rd385, 3;
	setp.eq.s64 	%p12, %rd162, 3;
	mov.u64 	%rd390, %rd386;
	mov.u64 	%rd391, %rd159;
	@%p12 bra 	$L__BB1_73;
	add.s64 	%rd390, %rd386, -8;
	ld.global.f64 	%fd15, [%rd387];
	st.global.f64 	[%rd160], %fd15;
	setp.eq.s64 	%p13, %rd162, 0;
	mov.u64 	%rd389, %rd160;
	mov.u64 	%rd391, %rd387;
	@%p13 bra 	$L__BB1_73;
	add.s64 	%rd390, %rd386, -16;
	add.s64 	%rd391, %rd387, -8;
	ld.global.f64 	%fd16, [%rd387+-8];
	st.global.f64 	[%rd388], %fd16;
	setp.eq.s64 	%p14, %rd162, 1;
	mov.u64 	%rd389, %rd388;
	@%p14 bra 	$L__BB1_73;
	add.s64 	%rd390, %rd386, -24;
	add.s64 	%rd391, %rd387, -16;
	add.s64 	%rd389, %rd388, -8;
	ld.global.f64 	%fd17, [%rd387+-16];
	st.global.f64 	[%rd388+-8], %fd17;
$L__BB1_73:
	setp.lt.u64 	%p15, %rd385, 3;
	@%p15 bra 	$L__BB1_75;
$L__BB1_74:
	ld.global.f64 	%fd18, [%rd391+-8];
	st.global.f64 	[%rd389+-8], %fd18;
	ld.global.f64 	%fd19, [%rd391+-16];
	st.global.f64 	[%rd389+-16], %fd19;
	ld.global.f64 	%fd20, [%rd391+-24];
	st.global.f64 	[%rd389+-24], %fd20;
	add.s64 	%rd390, %rd390, -32;
	add.s64 	%rd176, %rd391, -32;
	add.s64 	%rd177, %rd389, -32;
	ld.global.f64 	%fd21, [%rd391+-32];
	st.global.f64 	[%rd389+-32], %fd21;
	setp.ne.s64 	%p16, %rd150, %rd390;
	mov.u64 	%rd389, %rd177;
	mov.u64 	%rd391, %rd176;
	@%p16 bra 	$L__BB1_74;
$L__BB1_75:
	st.global.f64 	[%rd384], %fd5;
$L__BB1_76:
	add.s64 	%rd386, %rd386, 8;
	setp.eq.s64 	%p19, %rd386, %rd153;
	add.s64 	%rd385, %rd385, 1;
	mov.u64 	%rd387, %rd159;
	mov.u64 	%rd388, %rd160;
	@%p19 bra 	$L__BB1_12;
	bra.uni 	$L__BB1_7;
$L__BB1_77:
	st.global.f64 	[%rd407], %fd10;
	add.s64 	%rd401, %rd401, 8;
$L__BB1_78:
	add.s64 	%rd407, %rd407, 8;
	setp.ne.s64 	%p31, %rd401, %rd284;
	setp.ne.s64 	%p32, %rd402, %rd287;
	and.pred  	%p33, %p31, %p32;
	@%p33 bra 	$L__BB1_20;
$L__BB1_79:
	sub.s64 	%rd202, %rd284, %rd401;
	shr.s64 	%rd203, %rd202, 3;
	setp.lt.s64 	%p34, %rd203, 1;
	@%p34 bra 	$L__BB1_86;
	and.b64  	%rd204, %rd203, 3;
	setp.eq.s64 	%p35, %rd204, 0;
	mov.u64 	%rd408, %rd407;
	mov.u64 	%rd409, %rd401;
	mov.u64 	%rd410, %rd203;
	@%p35 bra 	$L__BB1_84;
	ld.f64 	%fd22, [%rd401];
	st.global.f64 	[%rd407], %fd22;
	add.s64 	%rd409, %rd401, 8;
	add.s64 	%rd408, %rd407, 8;
	add.s64 	%rd410, %rd203, -1;
	setp.eq.s64 	%p36, %rd204, 1;
	@%p36 bra 	$L__BB1_84;
	ld.f64 	%fd23, [%rd401+8];
	st.global.f64 	[%rd407+8], %fd23;
	add.s64 	%rd409, %rd401, 16;
	add.s64 	%rd408, %rd407, 16;
	add.s64 	%rd410, %rd203, -2;
	setp.eq.s64 	%p37, %rd204, 2;
	@%p37 bra 	$L__BB1_84;
	ld.f64 	%fd24, [%rd401+16];
	st.global.f64 	[%rd407+16], %fd24;
	add.s64 	%rd409, %rd401, 24;
	add.s64 	%rd408, %rd407, 24;
	add.s64 	%rd410, %rd203, -3;
$L__BB1_84:
	setp.lt.u64 	%p38, %rd203, 4;
	@%p38 bra 	$L__BB1_86;
$L__BB1_85:
	ld.f64 	%fd25, [%rd409];
	st.global.f64 	[%rd408], %fd25;
	ld.f64 	%fd26, [%rd409+8];
	st.global.f64 	[%rd408+8], %fd26;
	ld.f64 	%fd27, [%rd409+16];
	st.global.f64 	[%rd408+16], %fd27;
	ld.f64 	%fd28, [%rd409+24];
	st.global.f64 	[%rd408+24], %fd28;
	add.s64 	%rd409, %rd409, 32;
	add.s64 	%rd408, %rd408, 32;
	add.s64 	%rd222, %rd410, -4;
	setp.gt.u64 	%p39, %rd410, 4;
	mov.u64 	%rd410, %rd222;
	@%p39 bra 	$L__BB1_85;
$L__BB1_86:
	add.s64 	%rd223, %rd407, %rd202;
	sub.s64 	%rd288, %rd287, %rd402;
	shr.s64 	%rd224, %rd288, 3;
	setp.lt.s64 	%p40, %rd224, 1;
	@%p40 bra 	$L__BB1_93;
	and.b64  	%rd225, %rd224, 3;
	setp.eq.s64 	%p41, %rd225, 0;
	mov.u64 	%rd414, %rd223;
	mov.u64 	%rd415, %rd402;
	mov.u64 	%rd416, %rd224;
	@%p41 bra 	$L__BB1_91;
	ld.f64 	%fd29, [%rd402];
	st.global.f64 	[%rd223], %fd29;
	add.s64 	%rd415, %rd402, 8;
	add.s64 	%rd414, %rd223, 8;
	add.s64 	%rd416, %rd224, -1;
	setp.eq.s64 	%p42, %rd225, 1;
	@%p42 bra 	$L__BB1_91;
	ld.f64 	%fd30, [%rd402+8];
	st.global.f64 	[%rd223+8], %fd30;
	add.s64 	%rd415, %rd402, 16;
	add.s64 	%rd414, %rd223, 16;
	add.s64 	%rd416, %rd224, -2;
	setp.eq.s64 	%p43, %rd225, 2;
	@%p43 bra 	$L__BB1_91;
	ld.f64 	%fd31, [%rd402+16];
	st.global.f64 	[%rd223+16], %fd31;
	add.s64 	%rd415, %rd402, 24;
	add.s64 	%rd414, %rd223, 24;
	add.s64 	%rd416, %rd224, -3;
$L__BB1_91:
	setp.lt.u64 	%p44, %rd224, 4;
	@%p44 bra 	$L__BB1_93;
$L__BB1_92:
	ld.f64 	%fd32, [%rd415];
	st.global.f64 	[%rd414], %fd32;
	ld.f64 	%fd33, [%rd415+8];
	st.global.f64 	[%rd414+8], %fd33;
	ld.f64 	%fd34, [%rd415+16];
	st.global.f64 	[%rd414+16], %fd34;
	ld.f64 	%fd35, [%rd415+24];
	st.global.f64 	[%rd414+24], %fd35;
	add.s64 	%rd415, %rd415, 32;
	add.s64 	%rd414, %rd414, 32;
	add.s64 	%rd243, %rd416, -4;
	setp.gt.u64 	%p45, %rd416, 4;
	mov.u64 	%rd416, %rd243;
	@%p45 bra 	$L__BB1_92;
$L__BB1_93:
	add.s64 	%rd401, %rd188, %rd282;
	add.s64 	%rd398, %rd398, %rd185;
	sub.s64 	%rd290, %rd401, %rd9;
	setp.lt.s64 	%p46, %rd290, 0;
	@%p46 bra 	$L__BB1_18;
$L__BB1_94:
	shl.b64 	%rd397, %rd397, 1;
	setp.lt.s64 	%p47, %rd397, %rd5;
	@%p47 bra 	$L__BB1_16;
$L__BB1_95:
	@%p104 bra 	$L__BB1_102;
	max.s64 	%rd313, %rd5, 1;
	and.b64  	%rd420, %rd313, 3;
	setp.eq.s64 	%p95, %rd420, 0;
	mov.u64 	%rd423, %rd1;
	mov.u64 	%rd424, %rd278;
	mov.u64 	%rd425, %rd5;
	@%p95 bra 	$L__BB1_99;
	sub.s64 	%rd425, %rd5, %rd420;
	mov.u64 	%rd423, %rd1;
	mov.u64 	%rd424, %rd278;
$L__BB1_98:
	.pragma "nounroll";
	ld.f64 	%fd64, [%rd424];
	st.global.f64 	[%rd423], %fd64;
	add.s64 	%rd424, %rd424, 8;
	add.s64 	%rd423, %rd423, 8;
	add.s64 	%rd420, %rd420, -1;
	setp.ne.s64 	%p96, %rd420, 0;
	@%p96 bra 	$L__BB1_98;
$L__BB1_99:
	min.s64 	%rd314, %rd5, 1;
	sub.s64 	%rd315, %rd5, %rd314;
	setp.lt.u64 	%p97, %rd315, 3;
	@%p97 bra 	$L__BB1_102;
	add.s64 	%rd426, %rd425, 4;
$L__BB1_101:
	ld.f64 	%fd65, [%rd424];
	st.global.f64 	[%rd423], %fd65;
	ld.f64 	%fd66, [%rd424+8];
	st.global.f64 	[%rd423+8], %fd66;
	ld.f64 	%fd67, [%rd424+16];
	st.global.f64 	[%rd423+16], %fd67;
	ld.f64 	%fd68, [%rd424+24];
	st.global.f64 	[%rd423+24], %fd68;
	add.s64 	%rd424, %rd424, 32;
	add.s64 	%rd423, %rd423, 32;
	add.s64 	%rd426, %rd426, -4;
	setp.gt.s64 	%p98, %rd426, 4;
	@%p98 bra 	$L__BB1_101;
$L__BB1_102:
	ld.param.u32 	%r12, [_Z6gpukNNPdiiS_d_param_2];
	{ // callseq 1, 0
	.param .b64 param0;
	st.param.b64 	[param0], %rd278;
	call.uni 
	free, 
	(
	param0
	);
	} // callseq 1
	cvt.rn.f64.s32 	%fd69, %r12;
	shl.b32 	%r9, %r3, 1;
	cvt.rn.f64.s32 	%fd70, %r9;
	mul.wide.s32 	%rd316, %r12, 8;
	add.s64 	%rd317, %rd1, %rd316;
	ld.global.f64 	%fd71, [%rd317];
	mul.f64 	%fd72, %fd71, %fd70;
	div.rn.f64 	%fd11, %fd69, %fd72;
	ld.shared.u64 	%rd429, [blockResult];
$L__BB1_103:
	mov.b64 	%fd73, %rd429;
	add.f64 	%fd74, %fd11, %fd73;
	mov.b64 	%rd318, %fd74;
	atom.relaxed.shared.cas.b64 	%rd267, [blockResult], %rd429, %rd318;
	setp.ne.s64 	%p99, %rd429, %rd267;
	mov.u64 	%rd429, %rd267;
	@%p99 bra 	$L__BB1_103;
$L__BB1_104:
	setp.ne.s32 	%p100, %r1, 0;
	bar.sync 	0;
	@%p100 bra 	$L__BB1_107;
	ld.param.f64 	%fd80, [_Z6gpukNNPdiiS_d_param_4];
	ld.param.u64 	%rd326, [_Z6gpukNNPdiiS_d_param_3];
	ld.shared.f64 	%fd75, [blockResult];
	cvt.rn.f64.s32 	%fd76, %r3;
	div.rn.f64 	%fd77, %fd75, %fd76;
	mul.f64 	%fd12, %fd80, %fd77;
	cvta.to.global.u64 	%rd268, %rd326;
	ld.global.u64 	%rd430, [%rd268];
$L__BB1_106:
	mov.b64 	%fd78, %rd430;
	add.f64 	%fd79, %fd12, %fd78;
	mov.b64 	%rd319, %fd79;
	atom.relaxed.global.cas.b64 	%rd271, [%rd268], %rd430, %rd319;
	setp.ne.s64 	%p101, %rd430, %rd271;
	mov.u64 	%rd430, %rd271;
	@%p101 bra 	$L__BB1_106;
$L__BB1_107:
	ret;

}
	// .globl	_Z10multiWritePdPKdi
.visible .entry _Z10multiWritePdPKdi(
	.param .u64 .ptr .align 1 _Z10multiWritePdPKdi_param_0,
	.param .u64 .ptr .align 1 _Z10multiWritePdPKdi_param_1,
	.param .u32 _Z10multiWritePdPKdi_param_2
)
{
	.reg .pred 	%p<3>;
	.reg .b16 	%rs<2>;
	.reg .b32 	%r<7>;
	.reg .b64 	%rd<14>;

	ld.param.u64 	%rd6, [_Z10multiWritePdPKdi_param_0];
	ld.param.u64 	%rd7, [_Z10multiWritePdPKdi_param_1];
	ld.param.u32 	%r2, [_Z10multiWritePdPKdi_param_2];
	mov.u32 	%r3, %tid.x;
	mov.u32 	%r4, %ctaid.x;
	mov.u32 	%r5, %ntid.x;
	mad.lo.s32 	%r1, %r4, %r5, %r3;
	setp.ge.u32 	%p1, %r1, %r2;
	@%p1 bra 	$L__BB2_3;
	cvta.to.global.u64 	%rd9, %rd6;
	cvta.to.global.u64 	%rd1, %rd7;
	mul.lo.s32 	%r6, %r2, %r1;
	mul.wide.u32 	%rd10, %r6, 8;
	add.s64 	%rd2, %rd9, %rd10;
	mul.wide.s32 	%rd3, %r2, 8;
	mov.b64 	%rd13, 0;
$L__BB2_2:
	add.s64 	%rd11, %rd1, %rd13;
	ld.global.u8 	%rs1, [%rd11];
	add.s64 	%rd12, %rd2, %rd13;
	st.global.u8 	[%rd12], %rs1;
	add.s64 	%rd13, %rd13, 1;
	setp.lt.u64 	%p2, %rd13, %rd3;
	@%p2 bra 	$L__BB2_2;
$L__BB2_3:
	ret;

}
	// .globl	_ZN3cub18CUB_300001_SM_10006detail11EmptyKernelIvEEvv
.visible .entry _ZN3cub18CUB_300001_SM_10006detail11EmptyKernelIvEEvv()
{


	ret;

}


// ===== COMPILED SASS (sm_100) =====

	.target	sm_100

	.elftype	@"ET_EXEC"


//--------------------- .note.nv.tkinfo           --------------------------
	.section	.note.nv.tkinfo,"",@"SHT_NOTE"
	.sectionflags	@"SHF_NOTE_NV_TKINFO"
	.tkinfo
        /*0018*/ 	.word	0x00000002
        /*0030*/ 	.string	""
        /*0030*/ 	.string	"ptxas"
        /*0030*/ 	.string	"Cuda compilation tools, release 13.0, V13.0.88"
        /*0030*/ 	.string	"Build cuda_13.0.r13.0/compiler.36424714_0"
        /*0030*/ 	.string	"-arch sm_100 -m 64 "



//--------------------- .note.nv.cuinfo           --------------------------
	.section	.note.nv.cuinfo,"",@"SHT_NOTE"
	.sectionflags	@"SHF_NOTE_NV_CUINFO"
        /*0018*/ 	.short	0x0002
        /*001a*/ 	.short	0x0064
        /*001c*/ 	.short	0x0082
	.zero		2


//--------------------- .nv.info                  --------------------------
	.section	.nv.info,"",@"SHT_CUDA_INFO"
	.align	4


	//----- nvinfo : EIATTR_REGCOUNT
	.align		4
        /*0000*/ 	.byte	0x04, 0x2f
        /*0002*/ 	.short	(.L_48 - .L_47)
	.align		4
.L_47:
        /*0004*/ 	.word	index@(_Z17distanceVectorizePdi)
        /*0008*/ 	.word	0x00000020


	//----- nvinfo : EIATTR_FRAME_SIZE
	.align		4
.L_48:
        /*000c*/ 	.byte	0x04, 0x11
        /*000e*/ 	.short	(.L_50 - .L_49)
	.align		4
.L_49:
        /*0010*/ 	.word	index@(_Z17distanceVectorizePdi)
        /*0014*/ 	.word	0x00000000


	//----- nvinfo : EIATTR_REGCOUNT
	.align		4
.L_50:
        /*0018*/ 	.byte	0x04, 0x2f
        /*001a*/ 	.short	(.L_52 - .L_51)
	.align		4
.L_51:
        /*001c*/ 	.word	index@(_Z6gpukNNPdiiS_d)
        /*0020*/ 	.word	0x00000030


	//----- nvinfo : EIATTR_FRAME_SIZE
	.align		4
.L_52:
        /*0024*/ 	.byte	0x04, 0x11
        /*0026*/ 	.short	(.L_54 - .L_53)
	.align		4
.L_53:
        /*0028*/ 	.word	index@($__internal_0_$__cuda_sm20_div_rn_f64_full)
        /*002c*/ 	.word	0x00000008


	//----- nvinfo : EIATTR_FRAME_SIZE
	.align		4
.L_54:
        /*0030*/ 	.byte	0x04, 0x11
        /*0032*/ 	.short	(.L_56 - .L_55)
	.align		4
.L_55:
        /*0034*/ 	.word	index@(_Z6gpukNNPdiiS_d)
        /*0038*/ 	.word	0x00000008


	//----- nvinfo : EIATTR_REGCOUNT
	.align		4
.L_56:
        /*003c*/ 	.byte	0x04, 0x2f
        /*003e*/ 	.short	(.L_58 - .L_57)
	.align		4
.L_57:
        /*0040*/ 	.word	index@(_Z10multiWritePdPKdi)
        /*0044*/ 	.word	0x00000014


	//----- nvinfo : EIATTR_FRAME_SIZE
	.align		4
.L_58:
        /*0048*/ 	.byte	0x04, 0x11
        /*004a*/ 	.short	(.L_60 - .L_59)
	.align		4
.L_59:
        /*004c*/ 	.word	index@(_Z10multiWritePdPKdi)
        /*0050*/ 	.word	0x00000000


	//----- nvinfo : EIATTR_REGCOUNT
	.align		4
.L_60:
        /*0054*/ 	.byte	0x04, 0x2f
        /*0056*/ 	.short	(.L_62 - .L_61)
	.align		4
.L_61:
        /*0058*/ 	.word	index@(_ZN3cub18CUB_300001_SM_10006detail11EmptyKernelIvEEvv)
        /*005c*/ 	.word	0x00000004


	//----- nvinfo : EIATTR_FRAME_SIZE
	.align		4
.L_62:
        /*0060*/ 	.byte	0x04, 0x11
        /*0062*/ 	.short	(.L_64 - .L_63)
	.align		4
.L_63:
        /*0064*/ 	.word	index@(_ZN3cub18CUB_300001_SM_10006detail11EmptyKernelIvEEvv)
        /*0068*/ 	.word	0x00000000


	//----- nvinfo : EIATTR_MIN_STACK_SIZE
	.align		4
.L_64:
        /*006c*/ 	.byte	0x04, 0x12
        /*006e*/ 	.short	(.L_66 - .L_65)
	.align		4
.L_65:
        /*0070*/ 	.word	index@(_ZN3cub18CUB_300001_SM_10006detail11EmptyKernelIvEEvv)
        /*0074*/ 	.word	0x00000000


	//----- nvinfo : EIATTR_MIN_STACK_SIZE
	.align		4
.L_66:
        /*0078*/ 	.byte	0x04, 0x12
        /*007a*/ 	.short	(.L_68 - .L_67)
	.align		4
.L_67:
        /*007c*/ 	.word	index@(_Z10multiWritePdPKdi)
        /*0080*/ 	.word	0x00000000


	//----- nvinfo : EIATTR_MIN_STACK_SIZE
	.align		4
.L_68:
        /*0084*/ 	.byte	0x04, 0x12
        /*0086*/ 	.short	(.L_70 - .L_69)
	.align		4
.L_69:
        /*0088*/ 	.word	index@(_Z6gpukNNPdiiS_d)
        /*008c*/ 	.word	0x00000008


	//----- nvinfo : EIATTR_MIN_STACK_SIZE
	.align		4
.L_70:
        /*0090*/ 	.byte	0x04, 0x12
        /*0092*/ 	.short	(.L_72 - .L_71)
	.align		4
.L_71:
        /*0094*/ 	.word	index@(_Z17distanceVectorizePdi)
        /*0098*/ 	.word	0x00000000
.L_72:


//--------------------- .nv.compat                --------------------------
	.section	.nv.compat,"",@"SHT_CUDA_COMPAT_INFO"
	.align	4
        /*0000*/ 	.byte	0x02, 0x09, 0x00, 0x00, 0x02, 0x02, 0x01, 0x00, 0x02, 0x05, 0x05, 0x00, 0x03, 0x07, 0x01, 0x01
        /*0010*/ 	.byte	0x02, 0x03, 0x00, 0x00, 0x02, 0x06, 0x01, 0x00, 0x04, 0x0b, 0x08, 0x00, 0x01, 0x00, 0x00, 0x00
        /*0020*/ 	.byte	0x00, 0x00, 0x00, 0x00


//--------------------- .nv.info._ZN3cub18CUB_300001_SM_10006detail11EmptyKernelIvEEvv --------------------------
	.section	.nv.info._ZN3cub18CUB_300001_SM_10006detail11EmptyKernelIvEEvv,"",@"SHT_CUDA_INFO"
	.sectionflags	@""
	.align	4


	//----- nvinfo : EIATTR_CUDA_API_VERSION
	.align		4
        /*0000*/ 	.byte	0x04, 0x37
        /*0002*/ 	.short	(.L_74 - .L_73)
.L_73:
        /*0004*/ 	.word	0x00000082


	//----- nvinfo : EIATTR_SPARSE_MMA_MASK
	.align		4
.L_74:
        /*0008*/ 	.byte	0x03, 0x50
        /*000a*/ 	.short	0x0000


	//----- nvinfo : EIATTR_MAXREG_COUNT
	.align		4
        /*000c*/ 	.byte	0x03, 0x1b
        /*000e*/ 	.short	0x00ff


	//----- nvinfo : EIATTR_MERCURY_ISA_VERSION
	.align		4
        /*0010*/ 	.byte	0x03, 0x5f
        /*0012*/ 	.short	0x0101


	//----- nvinfo : EIATTR_VRC_CTA_INIT_COUNT
	.align		4
        /*0014*/ 	.byte	0x02, 0x4a
	.zero		1
	.zero		1


	//----- nvinfo : EIATTR_EXIT_INSTR_OFFSETS
	.align		4
        /*0018*/ 	.byte	0x04, 0x1c
        /*001a*/ 	.short	(.L_76 - .L_75)


	//   ....[0]....
.L_75:
        /*001c*/ 	.word	0x00000010


	//----- nvinfo : EIATTR_SW_WAR
	.align		4
.L_76:
        /*0020*/ 	.byte	0x04, 0x36
        /*0022*/ 	.short	(.L_78 - .L_77)
.L_77:
        /*0024*/ 	.word	0x00000008
.L_78:


//--------------------- .nv.info._Z10multiWritePdPKdi --------------------------
	.section	.nv.info._Z10multiWritePdPKdi,"",@"SHT_CUDA_INFO"
	.sectionflags	@""
	.align	4


	//----- nvinfo : EIATTR_CUDA_API_VERSION
	.align		4
        /*0000*/ 	.byte	0x04, 0x37
        /*0002*/ 	.short	(.L_80 - .L_79)
.L_79:
        /*0004*/ 	.word	0x00000082


	//----- nvinfo : EIATTR_KPARAM_INFO
	.align		4
.L_80:
        /*0008*/ 	.byte	0x04, 0x17
        /*000a*/ 	.short	(.L_82 - .L_81)
.L_81:
        /*000c*/ 	.word	0x00000000
        /*0010*/ 	.short	0x0002
        /*0012*/ 	.short	0x0010
        /*0014*/ 	.byte	0x00, 0xf0, 0x11, 0x00


	//----- nvinfo : EIATTR_KPARAM_INFO
	.align		4
.L_82:
        /*0018*/ 	.byte	0x04, 0x17
        /*001a*/ 	.short	(.L_84 - .L_83)
.L_83:
        /*001c*/ 	.word	0x00000000
        /*0020*/ 	.short	0x0001
        /*0022*/ 	.short	0x0008
        /*0024*/ 	.byte	0x00, 0xf5, 0x21, 0x00


	//----- nvinfo : EIATTR_KPARAM_INFO
	.align		4
.L_84:
        /*0028*/ 	.byte	0x04, 0x17
        /*002a*/ 	.short	(.L_86 - .L_85)
.L_85:
        /*002c*/ 	.word	0x00000000
        /*0030*/ 	.short	0x0000
        /*0032*/ 	.short	0x0000
        /*0034*/ 	.byte	0x00, 0xf5, 0x21, 0x00


	//----- nvinfo : EIATTR_SPARSE_MMA_MASK
	.align		4
.L_86:
        /*0038*/ 	.byte	0x03, 0x50
        /*003a*/ 	.short	0x0000


	//----- nvinfo : EIATTR_MAXREG_COUNT
	.align		4
        /*003c*/ 	.byte	0x03, 0x1b
        /*003e*/ 	.short	0x00ff


	//----- nvinfo : EIATTR_MERCURY_ISA_VERSION
	.align		4
        /*0040*/ 	.byte	0x03, 0x5f
        /*0042*/ 	.short	0x0101


	//----- nvinfo : EIATTR_VRC_CTA_INIT_COUNT
	.align		4
        /*0044*/ 	.byte	0x02, 0x4a
	.zero		1
	.zero		1


	//----- nvinfo : EIATTR_EXIT_INSTR_OFFSETS
	.align		4
        /*0048*/ 	.byte	0x04, 0x1c
        /*004a*/ 	.short	(.L_88 - .L_87)


	//   ....[0]....
.L_87:
        /*004c*/ 	.word	0x00000070


	//   ....[1]....
        /*0050*/ 	.word	0x000004d0


	//   ....[2]....
        /*0054*/ 	.word	0x00000550


	//----- nvinfo : EIATTR_CBANK_PARAM_SIZE
	.align		4
.L_88:
        /*0058*/ 	.byte	0x03, 0x19
        /*005a*/ 	.short	0x0014


	//----- nvinfo : EIATTR_PARAM_CBANK
	.align		4
        /*005c*/ 	.byte	0x04, 0x0a
        /*005e*/ 	.short	(.L_90 - .L_89)
	.align		4
.L_89:
        /*0060*/ 	.word	index@(.nv.constant0._Z10multiWritePdPKdi)
        /*0064*/ 	.short	0x0380
        /*0066*/ 	.short	0x0014


	//----- nvinfo : EIATTR_SW_WAR
	.align		4
.L_90:
        /*0068*/ 	.byte	0x04, 0x36
        /*006a*/ 	.short	(.L_92 - .L_91)
.L_91:
        /*006c*/ 	.word	0x00000008
.L_92:


//--------------------- .nv.info._Z6gpukNNPdiiS_d --------------------------
	.section	.nv.info._Z6gpukNNPdiiS_d,"",@"SHT_CUDA_INFO"
	.sectionflags	@""
	.align	4


	//----- nvinfo : EIATTR_CUDA_API_VERSION
	.align		4
        /*0000*/ 	.byte	0x04, 0x37
        /*0002*/ 	.short	(.L_94 - .L_93)
.L_93:
        /*0004*/ 	.word	0x00000082


	//----- nvinfo : EIATTR_KPARAM_INFO
	.align		4
.L_94:
        /*0008*/ 	.byte	0x04, 0x17
        /*000a*/ 	.short	(.L_96 - .L_95)
.L_95:
        /*000c*/ 	.word	0x00000000
        /*0010*/ 	.short	0x0004
        /*0012*/ 	.short	0x0018
        /*0014*/ 	.byte	0x00, 0xf0, 0x21, 0x00


	//----- nvinfo : EIATTR_KPARAM_INFO
	.align		4
.L_96:
        /*0018*/ 	.byte	0x04, 0x17
        /*001a*/ 	.short	(.L_98 - .L_97)
.L_97:
        /*001c*/ 	.word	0x00000000
        /*0020*/ 	.short	0x0003
        /*0022*/ 	.short	0x0010
        /*0024*/ 	.byte	0x00, 0xf5, 0x21, 0x00


	//----- nvinfo : EIATTR_KPARAM_INFO
	.align		4
.L_98:
        /*0028*/ 	.byte	0x04, 0x17
        /*002a*/ 	.short	(.L_100 - .L_99)
.L_99:
        /*002c*/ 	.word	0x00000000
        /*0030*/ 	.short	0x0002
        /*0032*/ 	.short	0x000c
        /*0034*/ 	.byte	0x00, 0xf0, 0x11, 0x00


	//----- nvinfo : EIATTR_KPARAM_INFO
	.align		4
.L_100:
        /*0038*/ 	.byte	0x04, 0x17
        /*003a*/ 	.short	(.L_102 - .L_101)
.L_101:
        /*003c*/ 	.word	0x00000000
        /*0040*/ 	.short	0x0001
        /*0042*/ 	.short	0x0008
        /*0044*/ 	.byte	0x00, 0xf0, 0x11, 0x00


	//----- nvinfo : EIATTR_KPARAM_INFO
	.align		4
.L_102:
        /*0048*/ 	.byte	0x04, 0x17
        /*004a*/ 	.short	(.L_104 - .L_103)
.L_103:
        /*004c*/ 	.word	0x00000000
        /*0050*/ 	.short	0x0000
        /*0052*/ 	.short	0x0000
        /*0054*/ 	.byte	0x00, 0xf5, 0x21, 0x00


	//----- nvinfo : EIATTR_SPARSE_MMA_MASK
	.align		4
.L_104:
        /*0058*/ 	.byte	0x03, 0x50
        /*005a*/ 	.short	0x0000


	//----- nvinfo : EIATTR_MAXREG_COUNT
	.align		4
        /*005c*/ 	.byte	0x03, 0x1b
        /*005e*/ 	.short	0x00ff


	//----- nvinfo : EIATTR_NUM_BARRIERS
	.align		4
        /*0060*/ 	.byte	0x02, 0x4c
        /*0062*/ 	.byte	0x01
	.zero		1


	//----- nvinfo : EIATTR_EXTERNS
	.align		4
        /*0064*/ 	.byte	0x04, 0x0f
        /*0066*/ 	.short	(.L_106 - .L_105)


	//   ....[0]....
	.align		4
.L_105:
        /*0068*/ 	.word	index@(vprintf)


	//   ....[1]....
	.align		4
        /*006c*/ 	.word	index@(malloc)


	//   ....[2]....
	.align		4
        /*0070*/ 	.word	index@(free)


	//----- nvinfo : EIATTR_MERCURY_ISA_VERSION
	.align		4
.L_106:
        /*0074*/ 	.byte	0x03, 0x5f
        /*0076*/ 	.short	0x0101


	//----- nvinfo : EIATTR_VRC_CTA_INIT_COUNT
	.align		4
        /*0078*/ 	.byte	0x02, 0x4a
	.zero		1
	.zero		1


	//----- nvinfo : EIATTR_SYSCALL_OFFSETS
	.align		4
        /*007c*/ 	.byte	0x04, 0x46
        /*007e*/ 	.short	(.L_108 - .L_107)


	//   ....[0]....
.L_107:
        /*0080*/ 	.word	0x00000230


	//   ....[1]....
        /*0084*/ 	.word	0x000045b0


	//   ....[2]....
        /*0088*/ 	.word	0x00004b60


	//   ....[3]....
        /*008c*/ 	.word	0x00004c10


	//----- nvinfo : EIATTR_EXIT_INSTR_OFFSETS
	.align		4
.L_108:
        /*0090*/ 	.byte	0x04, 0x1c
        /*0092*/ 	.short	(.L_110 - .L_109)


	//   ....[0]....
.L_109:
        /*0094*/ 	.word	0x000048a0


	//   ....[1]....
        /*0098*/ 	.word	0x00004b10


	//----- nvinfo : EIATTR_CRS_STACK_SIZE
	.align		4
.L_110:
        /*009c*/ 	.byte	0x04, 0x1e
        /*009e*/ 	.short	(.L_112 - .L_111)
.L_111:
        /*00a0*/ 	.word	0x00000000


	//----- nvinfo : EIATTR_CBANK_PARAM_SIZE
	.align		4
.L_112:
        /*00a4*/ 	.byte	0x03, 0x19
        /*00a6*/ 	.short	0x0020


	//----- nvinfo : EIATTR_PARAM_CBANK
	.align		4
        /*00a8*/ 	.byte	0x04, 0x0a
        /*00aa*/ 	.short	(.L_114 - .L_113)
	.align		4
.L_113:
        /*00ac*/ 	.word	index@(.nv.constant0._Z6gpukNNPdiiS_d)
        /*00b0*/ 	.short	0x0380
        /*00b2*/ 	.short	0x0020


	//----- nvinfo : EIATTR_SW_WAR
	.align		4
.L_114:
        /*00b4*/ 	.byte	0x04, 0x36
        /*00b6*/ 	.short	(.L_116 - .L_115)
.L_115:
        /*00b8*/ 	.word	0x00000008
.L_116:


//--------------------- .nv.info._Z17distanceVectorizePdi --------------------------
	.section	.nv.info._Z17distanceVectorizePdi,"",@"SHT_CUDA_INFO"
	.sectionflags	@""
	.align	4


	//----- nvinfo : EIATTR_CUDA_API_VERSION
	.align		4
        /*0000*/ 	.byte	0x04, 0x37
        /*0002*/ 	.short	(.L_118 - .L_117)
.L_117:
        /*0004*/ 	.word	0x00000082


	//----- nvinfo : EIATTR_KPARAM_INFO
	.align		4
.L_118:
        /*0008*/ 	.byte	0x04, 0x17
        /*000a*/ 	.short	(.L_120 - .L_119)
.L_119:
        /*000c*/ 	.word	0x00000000
        /*0010*/ 	.short	0x0001
        /*0012*/ 	.short	0x0008
        /*0014*/ 	.byte	0x00, 0xf0, 0x11, 0x00


	//----- nvinfo : EIATTR_KPARAM_INFO
	.align		4
.L_120:
        /*0018*/ 	.byte	0x04, 0x17
        /*001a*/ 	.short	(.L_122 - .L_121)
.L_121:
        /*001c*/ 	.word	0x00000000
        /*0020*/ 	.short	0x0000
        /*0022*/ 	.short	0x0000
        /*0024*/ 	.byte	0x00, 0xf5, 0x21, 0x00


	//----- nvinfo : EIATTR_SPARSE_MMA_MASK
	.align		4
.L_122:
        /*0028*/ 	.byte	0x03, 0x50
        /*002a*/ 	.short	0x0000


	//----- nvinfo : EIATTR_MAXREG_COUNT
	.align		4
        /*002c*/ 	.byte	0x03, 0x1b
        /*002e*/ 	.short	0x00ff


	//----- nvinfo : EIATTR_MERCURY_ISA_VERSION
	.align		4
        /*0030*/ 	.byte	0x03, 0x5f
        /*0032*/ 	.short	0x0101


	//----- nvinfo : EIATTR_VRC_CTA_INIT_COUNT
	.align		4
        /*0034*/ 	.byte	0x02, 0x4a
	.zero		1
	.zero		1


	//----- nvinfo : EIATTR_EXIT_INSTR_OFFSETS
	.align		4
        /*0038*/ 	.byte	0x04, 0x1c
        /*003a*/ 	.short	(.L_124 - .L_123)


	//   ....[0]....
.L_123:
        /*003c*/ 	.word	0x00000070


	//   ....[1]....
        /*0040*/ 	.word	0x00000090


	//   ....[2]....
        /*0044*/ 	.word	0x00000620


	//   ....[3]....
        /*0048*/ 	.word	0x000008a0


	//   ....[4]....
        /*004c*/ 	.word	0x00000a20


	//   ....[5]....
        /*0050*/ 	.word	0x00000ae0


	//----- nvinfo : EIATTR_CBANK_PARAM_SIZE
	.align		4
.L_124:
        /*0054*/ 	.byte	0x03, 0x19
        /*0056*/ 	.short	0x000c


	//----- nvinfo : EIATTR_PARAM_CBANK
	.align		4
        /*0058*/ 	.byte	0x04, 0x0a
        /*005a*/ 	.short	(.L_126 - .L_125)
	.align		4
.L_125:
        /*005c*/ 	.word	index@(.nv.constant0._Z17distanceVectorizePdi)
        /*0060*/ 	.short	0x0380
        /*0062*/ 	.short	0x000c


	//----- nvinfo : EIATTR_SW_WAR
	.align		4
.L_126:
        /*0064*/ 	.byte	0x04, 0x36
        /*0066*/ 	.short	(.L_128 - .L_127)
.L_127:
        /*0068*/ 	.word	0x00000008
.L_128:


//--------------------- .nv.callgraph             --------------------------
	.section	.nv.callgraph,"",@"SHT_CUDA_CALLGRAPH"
	.align	4
	.sectionentsize	8
	.align		4
        /*0000*/ 	.word	0x00000000
	.align		4
        /*0004*/ 	.word	0xffffffff
	.align		4
        /*0008*/ 	.word	index@(_Z6gpukNNPdiiS_d)
	.align		4
        /*000c*/ 	.word	index@(vprintf)
	.align		4
        /*0010*/ 	.word	index@(_Z6gpukNNPdiiS_d)
	.align		4
        /*0014*/ 	.word	index@(free)
	.align		4
        /*0018*/ 	.word	index@(_Z6gpukNNPdiiS_d)
	.align		4
        /*001c*/ 	.word	index@(malloc)
	.align		4
        /*0020*/ 	.word	0x00000000
	.align		4
        /*0024*/ 	.word	0xfffffffe
	.align		4
        /*0028*/ 	.word	0x00000000
	.align		4
        /*002c*/ 	.word	0xfffffffd
	.align		4
        /*0030*/ 	.word	0x00000000
	.align		4
        /*0034*/ 	.word	0xfffffffc


//--------------------- .nv.constant4             --------------------------
	.section	.nv.constant4,"a",@progbits
	.align	8
	.align		8
.nv.constant4:
        /*0000*/ 	.dword	_ZN34_INTERNAL_69bb6d66_4_k_cu_8d5289214cuda3std3__45__cpo5beginE
	.align		8
        /*0008*/ 	.dword	_ZN34_INTERNAL_69bb6d66_4_k_cu_8d5289214cuda3std3__45__cpo3endE
	.align		8
        /*0010*/ 	.dword	_ZN34_INTERNAL_69bb6d66_4_k_cu_8d5289214cuda3std3__45__cpo6cbeginE
	.align		8
        /*0018*/ 	.dword	_ZN34_INTERNAL_69bb6d66_4_k_cu_8d5289214cuda3std3__45__cpo4cendE
	.align		8
        /*0020*/ 	.dword	_ZN34_INTERNAL_69bb6d66_4_k_cu_8d5289214cuda3std3__45__cpo6rbeginE
	.align		8
        /*0028*/ 	.dword	_ZN34_INTERNAL_69bb6d66_4_k_cu_8d5289214cuda3std3__45__cpo4rendE
	.align		8
        /*0030*/ 	.dword	_ZN34_INTERNAL_69bb6d66_4_k_cu_8d5289214cuda3std3__45__cpo7crbeginE
	.align		8
        /*0038*/ 	.dword	_ZN34_INTERNAL_69bb6d66_4_k_cu_8d5289214cuda3std3__45__cpo5crendE
	.align		8
        /*0040*/ 	.dword	_ZN34_INTERNAL_69bb6d66_4_k_cu_8d5289214cuda3std3__436_GLOBAL__N__69bb6d66_4_k_cu_8d5289216ignoreE
	.align		8
        /*0048*/ 	.dword	_ZN34_INTERNAL_69bb6d66_4_k_cu_8d5289214cuda3std3__419piecewise_constructE
	.align		8
        /*0050*/ 	.dword	_ZN34_INTERNAL_69bb6d66_4_k_cu_8d5289214cuda3std3__48in_placeE
	.align		8
        /*0058*/ 	.dword	_ZN34_INTERNAL_69bb6d66_4_k_cu_8d5289214cuda3std3__420unreachable_sentinelE
	.align		8
        /*0060*/ 	.dword	_ZN34_INTERNAL_69bb6d66_4_k_cu_8d5289214cuda3std3__47nulloptE
	.align		8
        /*0068*/ 	.dword	_ZN34_INTERNAL_69bb6d66_4_k_cu_8d5289214cuda3std3__48unexpectE
	.align		8
        /*0070*/ 	.dword	_ZN34_INTERNAL_69bb6d66_4_k_cu_8d5289214cuda3std6ranges3__45__cpo4swapE
	.align		8
        /*0078*/ 	.dword	_ZN34_INTERNAL_69bb6d66_4_k_cu_8d5289214cuda3std6ranges3__45__cpo9iter_moveE
	.align		8
        /*0080*/ 	.dword	_ZN34_INTERNAL_69bb6d66_4_k_cu_8d5289214cuda3std6ranges3__45__cpo5beginE
	.align		8
        /*0088*/ 	.dword	_ZN34_INTERNAL_69bb6d66_4_k_cu_8d5289214cuda3std6ranges3__45__cpo3endE
	.align		8
        /*0090*/ 	.dword	_ZN34_INTERNAL_69bb6d66_4_k_cu_8d5289214cuda3std6ranges3__45__cpo6cbeginE
	.align		8
        /*0098*/ 	.dword	_ZN34_INTERNAL_69bb6d66_4_k_cu_8d5289214cuda3std6ranges3__45__cpo4cendE
	.align		8
        /*00a0*/ 	.dword	_ZN34_INTERNAL_69bb6d66_4_k_cu_8d5289214cuda3std6ranges3__45__cpo7advanceE
	.align		8
        /*00a8*/ 	.dword	_ZN34_INTERNAL_69bb6d66_4_k_cu_8d5289214cuda3std6ranges3__45__cpo9iter_swapE
	.align		8
        /*00b0*/ 	.dword	_ZN34_INTERNAL_69bb6d66_4_k_cu_8d5289214cuda3std6ranges3__45__cpo4nextE
	.align		8
        /*00b8*/ 	.dword	_ZN34_INTERNAL_69bb6d66_4_k_cu_8d5289214cuda3std6ranges3__45__cpo4prevE
	.align		8
        /*00c0*/ 	.dword	_ZN34_INTERNAL_69bb6d66_4_k_cu_8d5289214cuda3std6ranges3__45__cpo4dataE
	.align		8
        /*00c8*/ 	.dword	_ZN34_INTERNAL_69bb6d66_4_k_cu_8d5289214cuda3std6ranges3__45__cpo5cdataE
	.align		8
        /*00d0*/ 	.dword	_ZN34_INTERNAL_69bb6d66_4_k_cu_8d5289214cuda3std6ranges3__45__cpo4sizeE
	.align		8
        /*00d8*/ 	.dword	_ZN34_INTERNAL_69bb6d66_4_k_cu_8d5289214cuda3std6ranges3__45__cpo5ssizeE
	.align		8
        /*00e0*/ 	.dword	_ZN34_INTERNAL_69bb6d66_4_k_cu_8d5289214cuda3std6ranges3__45__cpo8distanceE
	.align		8
        /*00e8*/ 	.dword	_ZN34_INTERNAL_69bb6d66_4_k_cu_8d5289216thrust24THRUST_300001_SM_1000_NS8cuda_cub3parE
	.align		8
        /*00f0*/ 	.dword	_ZN34_INTERNAL_69bb6d66_4_k_cu_8d5289216thrust24THRUST_300001_SM_1000_NS8cuda_cub10par_nosyncE
	.align		8
        /*00f8*/ 	.dword	_ZN34_INTERNAL_69bb6d66_4_k_cu_8d5289216thrust24THRUST_300001_SM_1000_NS6system6detail10sequential3seqE
	.align		8
        /*0100*/ 	.dword	_ZN34_INTERNAL_69bb6d66_4_k_cu_8d5289216thrust24THRUST_300001_SM_1000_NS6system3cpp3parE
	.align		8
        /*0108*/ 	.dword	_ZN34_INTERNAL_69bb6d66_4_k_cu_8d5289216thrust24THRUST_300001_SM_1000_NS12placeholders2_1E
	.align		8
        /*0110*/ 	.dword	_ZN34_INTERNAL_69bb6d66_4_k_cu_8d5289216thrust24THRUST_300001_SM_1000_NS12placeholders2_2E
	.align		8
        /*0118*/ 	.dword	_ZN34_INTERNAL_69bb6d66_4_k_cu_8d5289216thrust24THRUST_300001_SM_1000_NS12placeholders2_3E
	.align		8
        /*0120*/ 	.dword	_ZN34_INTERNAL_69bb6d66_4_k_cu_8d5289216thrust24THRUST_300001_SM_1000_NS12placeholders2_4E
	.align		8
        /*0128*/ 	.dword	_ZN34_INTERNAL_69bb6d66_4_k_cu_8d5289216thrust24THRUST_300001_SM_1000_NS12placeholders2_5E
	.align		8
        /*0130*/ 	.dword	_ZN34_INTERNAL_69bb6d66_4_k_cu_8d5289216thrust24THRUST_300001_SM_1000_NS12placeholders2_6E
	.align		8
        /*0138*/ 	.dword	_ZN34_INTERNAL_69bb6d66_4_k_cu_8d5289216thrust24THRUST_300001_SM_1000_NS12placeholders2_7E
	.align		8
        /*0140*/ 	.dword	_ZN34_INTERNAL_69bb6d66_4_k_cu_8d5289216thrust24THRUST_300001_SM_1000_NS12placeholders2_8E
	.align		8
        /*0148*/ 	.dword	_ZN34_INTERNAL_69bb6d66_4_k_cu_8d5289216thrust24THRUST_300001_SM_1000_NS12placeholders2_9E
	.align		8
        /*0150*/ 	.dword	_ZN34_INTERNAL_69bb6d66_4_k_cu_8d5289216thrust24THRUST_300001_SM_1000_NS12placeholders3_10E
	.align		8
        /*0158*/ 	.dword	_ZN34_INTERNAL_69bb6d66_4_k_cu_8d5289216thrust24THRUST_300001_SM_1000_NS3seqE
	.align		8
        /*0160*/ 	.dword	_ZN34_INTERNAL_69bb6d66_4_k_cu_8d5289216thrust24THRUST_300001_SM_1000_NS6deviceE
	.align		8
        /*0168*/ 	.dword	$str
	.align		8
        /*0170*/ 	.dword	$str$1
	.align		8
        /*0178*/ 	.dword	vprintf
	.align		8
        /*0180*/ 	.dword	malloc
	.align		8
        /*0188*/ 	.dword	free


//--------------------- .text._ZN3cub18CUB_300001_SM_10006detail11EmptyKernelIvEEvv --------------------------
	.section	.text._ZN3cub18CUB_300001_SM_10006detail11EmptyKernelIvEEvv,"ax",@progbits
	.align	128
        .global         _ZN3cub18CUB_300001_SM_10006detail11EmptyKernelIvEEvv
        .type           _ZN3cub18CUB_300001_SM_10006detail11EmptyKernelIvEEvv,@function
        .size           _ZN3cub18CUB_300001_SM_10006detail11EmptyKernelIvEEvv,(.L_x_110 - _ZN3cub18CUB_300001_SM_10006detail11EmptyKernelIvEEvv)
        .other          _ZN3cub18CUB_300001_SM_10006detail11EmptyKernelIvEEvv,@"STO_CUDA_ENTRY STV_DEFAULT"
_ZN3cub18CUB_300001_SM_10006detail11EmptyKernelIvEEvv:
.text._ZN3cub18CUB_300001_SM_10006detail11EmptyKernelIvEEvv:
[----:B------:R-:W-:Y:S01]  /*0000*/  LDC R1, c[0x0][0x37c] ;  /* 0x0000df00ff017b82 */ /* 0x000fe20000000800 */
[----:B------:R-:W-:Y:S05]  /*0010*/  EXIT ;  /* 0x000000000000794d */ /* 0x000fea0003800000 */
.L_x_0:
[----:B------:R-:W-:-:S00]  /*0020*/  BRA `(.L_x_0) ;  /* 0xfffffffc00fc7947 */ /* 0x000fc0000383ffff */
[----:B------:R-:W-:-:S00]  /*0030*/  NOP ;  /* 0x0000000000007918 */ /* 0x000fc00000000000 */
        /* <DEDUP_REMOVED lines=12> */
.L_x_110:


//--------------------- .text._Z10multiWritePdPKdi --------------------------
	.section	.text._Z10multiWritePdPKdi,"ax",@progbits
	.align	128
        .global         _Z10multiWritePdPKdi
        .type           _Z10multiWritePdPKdi,@function
        .size           _Z10multiWritePdPKdi,(.L_x_111 - _Z10multiWritePdPKdi)
        .other          _Z10multiWritePdPKdi,@"STO_CUDA_ENTRY STV_DEFAULT"
_Z10multiWritePdPKdi:
.text._Z10multiWritePdPKdi:
[----:B------:R-:W-:Y:S01]  /*0000*/  LDC R1, c[0x0][0x37c] ;  /* 0x0000df00ff017b82 */ /* 0x000fe20000000800 */
[----:B------:R-:W0:Y:S07]  /*0010*/  S2R R4, SR_TID.X ;  /* 0x0000000000047919 */ /* 0x000e2e0000002100 */
[----:B------:R-:W0:Y:S01]  /*0020*/  S2UR UR4, SR_CTAID.X ;  /* 0x00000000000479c3 */ /* 0x000e220000002500 */
[----:B------:R-:W1:Y:S07]  /*0030*/  LDCU UR8, c[0x0][0x390] ;  /* 0x00007200ff0877ac */ /* 0x000e6e0008000800 */
[----:B------:R-:W0:Y:S02]  /*0040*/  LDC R3, c[0x0][0x360] ;  /* 0x0000d800ff037b82 */ /* 0x000e240000000800 */
[----:B0-----:R-:W-:-:S05]  /*0050*/  IMAD R4, R3, UR4, R4 ;  /* 0x0000000403047c24 */ /* 0x001fca000f8e0204 */
[----:B-1----:R-:W-:-:S13]  /*0060*/  ISETP.GE.U32.AND P0, PT, R4, UR8, PT ;  /* 0x0000000804007c0c */ /* 0x002fda000bf06070 */
[----:B------:R-:W-:Y:S05]  /*0070*/  @P0 EXIT ;  /* 0x000000000000094d */ /* 0x000fea0003800000 */
[----:B------:R-:W-:Y:S01]  /*0080*/  UIMAD.WIDE UR4, UR8, 0x8, URZ ;  /* 0x00000008080478a5 */ /* 0x000fe2000f8e02ff */
[----:B------:R-:W-:Y:S01]  /*0090*/  IMAD.MOV.U32 R5, RZ, RZ, RZ ;  /* 0x000000ffff057224 */ /* 0x000fe200078e00ff */
[----:B------:R-:W0:Y:S01]  /*00a0*/  LDCU.64 UR6, c[0x0][0x358] ;  /* 0x00006b00ff0677ac */ /* 0x000e220008000a00 */
[----:B------:R-:W1:Y:S03]  /*00b0*/  LDC.64 R2, c[0x0][0x380] ;  /* 0x0000e000ff027b82 */ /* 0x000e660000000a00 */
[----:B------:R-:W-:Y:S01]  /*00c0*/  IMAD.U32 R0, RZ, RZ, UR5 ;  /* 0x00000005ff007e24 */ /* 0x000fe2000f8e00ff */
[----:B------:R-:W-:-:S04]  /*00d0*/  ISETP.LT.U32.AND P0, PT, RZ, UR4, PT ;  /* 0x00000004ff007c0c */ /* 0x000fc8000bf01070 */
[----:B------:R-:W-:Y:S01]  /*00e0*/  ISETP.GT.U32.AND.EX P0, PT, R0, RZ, PT, P0 ;  /* 0x000000ff0000720c */ /* 0x000fe20003f04100 */
[----:B------:R-:W-:-:S12]  /*00f0*/  IMAD.MOV.U32 R0, RZ, RZ, RZ ;  /* 0x000000ffff007224 */ /* 0x000fd800078e00ff */
[----:B------:R-:W2:Y:S02]  /*0100*/  @!P0 LDC.64 R6, c[0x0][0x388] ;  /* 0x0000e200ff068b82 */ /* 0x000ea40000000a00 */
[----:B--2---:R-:W-:-:S05]  /*0110*/  @!P0 IADD3 R6, P1, PT, R5, R6, RZ ;  /* 0x0000000605068210 */ /* 0x004fca0007f3e0ff */
[----:B------:R-:W-:-:S05]  /*0120*/  @!P0 IMAD.X R7, R0, 0x1, R7, P1 ;  /* 0x0000000100078824 */ /* 0x000fca00008e0607 */
[----:B0-----:R0:W2:Y:S01]  /*0130*/  @!P0 LDG.E.U8 R11, desc[UR6][R6.64] ;  /* 0x00000006060b8981 */ /* 0x0010a2000c1e1100 */
[----:B------:R-:W-:-:S04]  /*0140*/  IMAD R9, R4, UR8, RZ ;  /* 0x0000000804097c24 */ /* 0x000fc8000f8e02ff */
[----:B-1----:R-:W-:-:S04]  /*0150*/  IMAD.WIDE.U32 R2, R9, 0x8, R2 ;  /* 0x0000000809027825 */ /* 0x002fc800078e0002 */
[----:B------:R-:W-:Y:S01]  /*0160*/  IMAD.U32 R9, RZ, RZ, UR5 ;  /* 0x00000005ff097e24 */ /* 0x000fe2000f8e00ff */
[----:B0-----:R-:W-:Y:S01]  /*0170*/  @!P0 IADD3 R6, P1, PT, R2, R5, RZ ;  /* 0x0000000502068210 */ /* 0x001fe20007f3e0ff */
[----:B------:R-:W-:-:S04]  /*0180*/  @!P0 IMAD.MOV.U32 R5, RZ, RZ, 0x1 ;  /* 0x00000001ff058424 */ /* 0x000fc800078e00ff */
[----:B------:R-:W-:Y:S01]  /*0190*/  @!P0 IMAD.X R7, R3, 0x1, R0, P1 ;  /* 0x0000000103078824 */ /* 0x000fe200008e0600 */
[C---:B------:R-:W-:Y:S01]  /*01a0*/  IADD3 R4, P2, PT, -R5.reuse, UR4, RZ ;  /* 0x0000000405047c10 */ /* 0x040fe2000ff5e1ff */
[----:B------:R-:W-:Y:S01]  /*01b0*/  @!P0 IMAD.MOV.U32 R0, RZ, RZ, RZ ;  /* 0x000000ffff008224 */ /* 0x000fe200078e00ff */
[----:B------:R-:W-:Y:S02]  /*01c0*/  ISETP.LT.U32.AND P1, PT, R5, UR4, PT ;  /* 0x0000000405007c0c */ /* 0x000fe4000bf21070 */
[----:B------:R-:W-:Y:S02]  /*01d0*/  ISETP.LE.U32.AND P3, PT, R4, 0x3, PT ;  /* 0x000000030400780c */ /* 0x000fe40003f63070 */
[----:B------:R-:W-:Y:S02]  /*01e0*/  ISETP.GT.U32.AND.EX P1, PT, R9, R0, PT, P1 ;  /* 0x000000000900720c */ /* 0x000fe40003f24110 */
[----:B------:R-:W-:-:S04]  /*01f0*/  IADD3.X R4, PT, PT, ~R0, UR5, RZ, P2, !PT ;  /* 0x0000000500047c10 */ /* 0x000fc800097fe5ff */
[----:B------:R-:W-:Y:S01]  /*0200*/  ISETP.LE.U32.OR.EX P1, PT, R4, RZ, !P1, P3 ;  /* 0x000000ff0400720c */ /* 0x000fe20004f23530 */
[----:B--2---:R0:W-:-:S12]  /*0210*/  @!P0 STG.E.U8 desc[UR6][R6.64], R11 ;  /* 0x0000000b06008986 */ /* 0x0041d8000c101106 */
[----:B------:R-:W-:Y:S05]  /*0220*/  @P1 BRA `(.L_x_1) ;  /* 0x0000000000541947 */ /* 0x000fea0003800000 */
[----:B------:R-:W-:Y:S01]  /*0230*/  UIADD3 UR8, UP0, UPT, UR4, -0x3, URZ ;  /* 0xfffffffd04087890 */ /* 0x000fe2000ff1e0ff */
[----:B------:R-:W-:Y:S01]  /*0240*/  PLOP3.LUT P0, PT, PT, PT, PT, 0x8, 0x80 ;  /* 0x000000000080781c */ /* 0x000fe20003f0e170 */
[----:B------:R-:W1:Y:S02]  /*0250*/  LDCU.64 UR10, c[0x0][0x388] ;  /* 0x00007100ff0a77ac */ /* 0x000e640008000a00 */
[----:B------:R-:W-:-:S12]  /*0260*/  UIADD3.X UR9, UPT, UPT, UR5, -0x1, URZ, UP0, !UPT ;  /* 0xffffffff05097890 */ /* 0x000fd800087fe4ff */
.L_x_2:
[----:B01----:R-:W-:-:S04]  /*0270*/  IADD3 R6, P1, PT, R5, UR10, RZ ;  /* 0x0000000a05067c10 */ /* 0x003fc8000ff3e0ff */
[----:B------:R-:W-:-:S05]  /*0280*/  IADD3.X R7, PT, PT, R0, UR11, RZ, P1, !PT ;  /* 0x0000000b00077c10 */ /* 0x000fca0008ffe4ff */
[----:B--2---:R-:W2:Y:S01]  /*0290*/  LDG.E.U8 R11, desc[UR6][R6.64] ;  /* 0x00000006060b7981 */ /* 0x004ea2000c1e1100 */
[----:B------:R-:W-:-:S05]  /*02a0*/  IADD3 R8, P1, PT, R2, R5, RZ ;  /* 0x0000000502087210 */ /* 0x000fca0007f3e0ff */
[----:B------:R-:W-:-:S05]  /*02b0*/  IMAD.X R9, R3, 0x1, R0, P1 ;  /* 0x0000000103097824 */ /* 0x000fca00008e0600 */
[----:B--2---:R2:W-:Y:S04]  /*02c0*/  STG.E.U8 desc[UR6][R8.64], R11 ;  /* 0x0000000b08007986 */ /* 0x0045e8000c101106 */
[----:B------:R-:W3:Y:S04]  /*02d0*/  LDG.E.U8 R13, desc[UR6][R6.64+0x1] ;  /* 0x00000106060d7981 */ /* 0x000ee8000c1e1100 */
[----:B---3--:R2:W-:Y:S04]  /*02e0*/  STG.E.U8 desc[UR6][R8.64+0x1], R13 ;  /* 0x0000010d08007986 */ /* 0x0085e8000c101106 */
[----:B------:R-:W3:Y:S01]  /*02f0*/  LDG.E.U8 R15, desc[UR6][R6.64+0x2] ;  /* 0x00000206060f7981 */ /* 0x000ee2000c1e1100 */
[----:B------:R-:W-:-:S04]  /*0300*/  IADD3 R5, P2, PT, R5, 0x4, RZ ;  /* 0x0000000405057810 */ /* 0x000fc80007f5e0ff */
[----:B------:R-:W-:Y:S01]  /*0310*/  ISETP.GE.U32.AND P1, PT, R5, UR8, PT ;  /* 0x0000000805007c0c */ /* 0x000fe2000bf26070 */
[----:B------:R-:W-:-:S05]  /*0320*/  IMAD.X R0, RZ, RZ, R0, P2 ;  /* 0x000000ffff007224 */ /* 0x000fca00010e0600 */
[----:B------:R-:W-:Y:S01]  /*0330*/  ISETP.GE.U32.AND.EX P1, PT, R0, UR9, PT, P1 ;  /* 0x0000000900007c0c */ /* 0x000fe2000bf26110 */
[----:B---3--:R2:W-:Y:S04]  /*0340*/  STG.E.U8 desc[UR6][R8.64+0x2], R15 ;  /* 0x0000020f08007986 */ /* 0x0085e8000c101106 */
[----:B------:R-:W3:Y:S04]  /*0350*/  LDG.E.U8 R17, desc[UR6][R6.64+0x3] ;  /* 0x0000030606117981 */ /* 0x000ee8000c1e1100 */
[----:B---3--:R2:W-:Y:S04]  /*0360*/  STG.E.U8 desc[UR6][R8.64+0x3], R17 ;  /* 0x0000031108007986 */ /* 0x0085e8000c101106 */
[----:B------:R-:W-:Y:S05]  /*0370*/  @!P1 BRA `(.L_x_2) ;  /* 0xfffffffc00bc9947 */ /* 0x000fea000383ffff */
.L_x_1:
[----:B0-----:R-:W-:Y:S01]  /*0380*/  IMAD.U32 R7, RZ, RZ, UR5 ;  /* 0x00000005ff077e24 */ /* 0x001fe2000f8e00ff */
[C---:B------:R-:W-:Y:S02]  /*0390*/  ISETP.LT.U32.AND P1, PT, R5.reuse, UR4, PT ;  /* 0x0000000405007c0c */ /* 0x040fe4000bf21070 */
[----:B------:R-:W-:Y:S02]  /*03a0*/  IADD3 R4, P2, PT, -R5, UR4, RZ ;  /* 0x0000000405047c10 */ /* 0x000fe4000ff5e1ff */
[----:B------:R-:W-:Y:S02]  /*03b0*/  ISETP.GT.U32.AND.EX P3, PT, R7, R0, PT, P1 ;  /* 0x000000000700720c */ /* 0x000fe40003f64110 */
[----:B------:R-:W-:Y:S02]  /*03c0*/  ISETP.LE.U32.AND P1, PT, R4, 0x1, PT ;  /* 0x000000010400780c */ /* 0x000fe40003f23070 */
[----:B------:R-:W-:-:S04]  /*03d0*/  IADD3.X R4, PT, PT, ~R0, UR5, RZ, P2, !PT ;  /* 0x0000000500047c10 */ /* 0x000fc800097fe5ff */
[----:B------:R-:W-:-:S13]  /*03e0*/  ISETP.LE.U32.OR.EX P1, PT, R4, RZ, !P3, P1 ;  /* 0x000000ff0400720c */ /* 0x000fda0005f23510 */
[----:B------:R-:W0:Y:S02]  /*03f0*/  @!P1 LDC.64 R6, c[0x0][0x388] ;  /* 0x0000e200ff069b82 */ /* 0x000e240000000a00 */
[----:B0-----:R-:W-:-:S05]  /*0400*/  @!P1 IADD3 R6, P2, PT, R5, R6, RZ ;  /* 0x0000000605069210 */ /* 0x001fca0007f5e0ff */
[----:B------:R-:W-:-:S05]  /*0410*/  @!P1 IMAD.X R7, R0, 0x1, R7, P2 ;  /* 0x0000000100079824 */ /* 0x000fca00010e0607 */
[----:B--2---:R-:W2:Y:S01]  /*0420*/  @!P1 LDG.E.U8 R11, desc[UR6][R6.64] ;  /* 0x00000006060b9981 */ /* 0x004ea2000c1e1100 */
[----:B------:R-:W-:-:S05]  /*0430*/  @!P1 IADD3 R8, P2, PT, R2, R5, RZ ;  /* 0x0000000502089210 */ /* 0x000fca0007f5e0ff */
[----:B------:R-:W-:Y:S01]  /*0440*/  @!P1 IMAD.X R9, R3, 0x1, R0, P2 ;  /* 0x0000000103099824 */ /* 0x000fe200010e0600 */
[----:B------:R-:W-:Y:S02]  /*0450*/  @!P1 IADD3 R5, P2, PT, R5, 0x2, RZ ;  /* 0x0000000205059810 */ /* 0x000fe40007f5e0ff */
[----:B------:R-:W-:-:S03]  /*0460*/  @!P1 PLOP3.LUT P0, PT, PT, PT, PT, 0x8, 0x80 ;  /* 0x000000000080981c */ /* 0x000fc60003f0e170 */
[----:B------:R-:W-:Y:S01]  /*0470*/  @!P1 IMAD.X R0, RZ, RZ, R0, P2 ;  /* 0x000000ffff009224 */ /* 0x000fe200010e0600 */
[----:B------:R-:W-:Y:S01]  /*0480*/  ISETP.LT.U32.AND P2, PT, R5, UR4, PT ;  /* 0x0000000405007c0c */ /* 0x000fe2000bf41070 */
[----:B--2---:R0:W-:Y:S04]  /*0490*/  @!P1 STG.E.U8 desc[UR6][R8.64], R11 ;  /* 0x0000000b08009986 */ /* 0x0041e8000c101106 */
[----:B------:R-:W2:Y:S01]  /*04a0*/  @!P1 LDG.E.U8 R13, desc[UR6][R6.64+0x1] ;  /* 0x00000106060d9981 */ /* 0x000ea2000c1e1100 */
[----:B------:R-:W-:-:S03]  /*04b0*/  ISETP.LT.U32.OR.EX P0, PT, R0, UR5, P0, P2 ;  /* 0x0000000500007c0c */ /* 0x000fc60008701520 */
[----:B--2---:R0:W-:Y:S10]  /*04c0*/  @!P1 STG.E.U8 desc[UR6][R8.64+0x1], R13 ;  /* 0x0000010d08009986 */ /* 0x0041f4000c101106 */
[----:B------:R-:W-:Y:S05]  /*04d0*/  @!P0 EXIT ;  /* 0x000000000000894d */ /* 0x000fea0003800000 */
[----:B------:R-:W1:Y:S02]  /*04e0*/  LDCU.64 UR4, c[0x0][0x388] ;  /* 0x00007100ff0477ac */ /* 0x000e640008000a00 */
[----:B-1----:R-:W-:-:S04]  /*04f0*/  IADD3 R6, P0, PT, R5, UR4, RZ ;  /* 0x0000000405067c10 */ /* 0x002fc8000ff1e0ff */
[----:B------:R-:W-:-:S06]  /*0500*/  IADD3.X R7, PT, PT, R0, UR5, RZ, P0, !PT ;  /* 0x0000000500077c10 */ /* 0x000fcc00087fe4ff */
[----:B------:R-:W2:Y:S01]  /*0510*/  LDG.E.U8 R7, desc[UR6][R6.64] ;  /* 0x0000000606077981 */ /* 0x000ea2000c1e1100 */
[----:B------:R-:W-:-:S05]  /*0520*/  IADD3 R2, P0, PT, R2, R5, RZ ;  /* 0x0000000502027210 */ /* 0x000fca0007f1e0ff */
[----:B------:R-:W-:-:S05]  /*0530*/  IMAD.X R3, R3, 0x1, R0, P0 ;  /* 0x0000000103037824 */ /* 0x000fca00000e0600 */
[----:B--2---:R-:W-:Y:S01]  /*0540*/  STG.E.U8 desc[UR6][R2.64], R7 ;  /* 0x0000000702007986 */ /* 0x004fe2000c101106 */
[----:B------:R-:W-:Y:S05]  /*0550*/  EXIT ;  /* 0x000000000000794d */ /* 0x000fea0003800000 */
.L_x_3:
        /* <DEDUP_REMOVED lines=10> */
.L_x_111:


//--------------------- .text._Z6gpukNNPdiiS_d    --------------------------
	.section	.text._Z6gpukNNPdiiS_d,"ax",@progbits
	.align	128
        .global         _Z6gpukNNPdiiS_d
        .type           _Z6gpukNNPdiiS_d,@function
        .size           _Z6gpukNNPdiiS_d,(.L_x_109 - _Z6gpukNNPdiiS_d)
        .other          _Z6gpukNNPdiiS_d,@"STO_CUDA_ENTRY STV_DEFAULT"
_Z6gpukNNPdiiS_d:
.text._Z6gpukNNPdiiS_d:
[----:B------:R-:W0:Y:S01]  /*0000*/  LDC R1, c[0x0][0x37c] ;  /* 0x0000df00ff017b82 */ /* 0x000e220000000800 */
[----:B------:R-:W1:Y:S01]  /*0010*/  S2R R2, SR_TID.X ;  /* 0x0000000000027919 */ /* 0x000e620000002100 */
[----:B------:R-:W2:Y:S06]  /*0020*/  LDCU UR5, c[0x0][0x2fc] ;  /* 0x00005f80ff0577ac */ /* 0x000eac0008000800 */
[----:B------:R-:W3:Y:S01]  /*0030*/  S2UR UR6, SR_CTAID.X ;  /* 0x00000000000679c3 */ /* 0x000ee20000002500 */
[----:B0-----:R-:W-:Y:S01]  /*0040*/  VIADD R1, R1, 0xfffffff8 ;  /* 0xfffffff801017836 */ /* 0x001fe20000000000 */
[----:B------:R-:W0:Y:S01]  /*0050*/  LDCU UR38, c[0x0][0x388] ;  /* 0x00007100ff2677ac */ /* 0x000e220008000800 */
[----:B------:R-:W4:Y:S05]  /*0060*/  LDCU UR4, c[0x0][0x2f8] ;  /* 0x00005f00ff0477ac */ /* 0x000f2a0008000800 */
[----:B------:R-:W3:Y:S01]  /*0070*/  LDC R5, c[0x0][0x360] ;  /* 0x0000d800ff057b82 */ /* 0x000ee20000000800 */
[----:B------:R-:W0:Y:S01]  /*0080*/  LDCU.64 UR36, c[0x0][0x358] ;  /* 0x00006b00ff2477ac */ /* 0x000e220008000a00 */
[----:B----4-:R-:W-:-:S02]  /*0090*/  IADD3 R23, P1, PT, R1, UR4, RZ ;  /* 0x0000000401177c10 */ /* 0x010fc4000ff3e0ff */
[----:B-1----:R-:W-:-:S03]  /*00a0*/  ISETP.NE.AND P0, PT, R2, RZ, PT ;  /* 0x000000ff0200720c */ /* 0x002fc60003f05270 */
[----:B--2---:R-:W-:Y:S02]  /*00b0*/  IMAD.X R26, RZ, RZ, UR5, P1 ;  /* 0x00000005ff1a7e24 */ /* 0x004fe400088e06ff */
[----:B---3--:R-:W-:-:S08]  /*00c0*/  IMAD R2, R5, UR6, R2 ;  /* 0x0000000605027c24 */ /* 0x008fd0000f8e0202 */
[----:B------:R-:W1:Y:S01]  /*00d0*/  @!P0 S2R R3, SR_CgaCtaId ;  /* 0x0000000000038919 */ /* 0x000e620000008800 */
[----:B------:R-:W-:-:S04]  /*00e0*/  @!P0 MOV R0, 0x400 ;  /* 0x0000040000008802 */ /* 0x000fc80000000f00 */
[----:B-1----:R-:W-:-:S05]  /*00f0*/  @!P0 LEA R0, R3, R0, 0x18 ;  /* 0x0000000003008211 */ /* 0x002fca00078ec0ff */
[----:B------:R1:W-:Y:S01]  /*0100*/  @!P0 STS.64 [R0], RZ ;  /* 0x000000ff00008388 */ /* 0x0003e20000000a00 */
[----:B0-----:R-:W-:-:S13]  /*0110*/  ISETP.GE.U32.AND P0, PT, R2, UR38, PT ;  /* 0x0000002602007c0c */ /* 0x001fda000bf06070 */
[----:B-1----:R-:W-:Y:S05]  /*0120*/  @P0 BRA `(.L_x_4) ;  /* 0x0000004400cc0947 */ /* 0x002fea0003800000 */
[----:B------:R-:W0:Y:S01]  /*0130*/  LDC.64 R18, c[0x0][0x380] ;  /* 0x0000e000ff127b82 */ /* 0x000e220000000a00 */
[----:B------:R-:W-:Y:S01]  /*0140*/  MOV R0, 0x180 ;  /* 0x0000018000007802 */ /* 0x000fe20000000f00 */
[----:B------:R-:W1:Y:S01]  /*0150*/  LDCU.64 UR4, c[0x0][0x380] ;  /* 0x00007000ff0477ac */ /* 0x000e620008000a00 */
[----:B------:R-:W-:-:S04]  /*0160*/  IMAD R4, R2, UR38, RZ ;  /* 0x0000002602047c24 */ /* 0x000fc8000f8e02ff */
[C---:B------:R-:W-:Y:S01]  /*0170*/  IMAD.WIDE R2, R4.reuse, 0x8, RZ ;  /* 0x0000000804027825 */ /* 0x040fe200078e02ff */
[----:B------:R2:W3:Y:S03]  /*0180*/  LDC.64 R6, c[0x4][R0] ;  /* 0x0100000000067b82 */ /* 0x0004e60000000a00 */
[----:B------:R-:W-:-:S04]  /*0190*/  VIADD R5, R4, UR38 ;  /* 0x0000002604057c36 */ /* 0x000fc80008000000 */
[----:B------:R-:W-:-:S04]  /*01a0*/  IMAD.WIDE R24, R5, 0x8, -R2 ;  /* 0x0000000805187825 */ /* 0x000fc800078e0a02 */
[----:B------:R-:W-:Y:S01]  /*01b0*/  IMAD.MOV.U32 R4, RZ, RZ, R24 ;  /* 0x000000ffff047224 */ /* 0x000fe200078e0018 */
[----:B-1----:R-:W-:Y:S02]  /*01c0*/  IADD3 R16, P0, PT, R2, UR4, RZ ;  /* 0x0000000402107c10 */ /* 0x002fe4000ff1e0ff */
[----:B------:R-:W-:Y:S01]  /*01d0*/  SHF.R.S64 R2, R24, 0x3, R25 ;  /* 0x0000000318027819 */ /* 0x000fe20000001019 */
[----:B0-----:R-:W-:Y:S01]  /*01e0*/  IMAD.WIDE R18, R5, 0x8, R18 ;  /* 0x0000000805127825 */ /* 0x001fe200078e0212 */
[----:B------:R-:W-:Y:S02]  /*01f0*/  IADD3.X R17, PT, PT, R3, UR5, RZ, P0, !PT ;  /* 0x0000000503117c10 */ /* 0x000fe400087fe4ff */
[--C-:B------:R-:W-:Y:S01]  /*0200*/  SHF.R.S32.HI R22, RZ, 0x3, R25.reuse ;  /* 0x00000003ff167819 */ /* 0x100fe20000011419 */
[----:B--2---:R-:W-:-:S07]  /*0210*/  IMAD.MOV.U32 R5, RZ, RZ, R25 ;  /* 0x000000ffff057224 */ /* 0x004fce00078e0019 */
[----:B------:R-:W-:-:S07]  /*0220*/  LEPC R20, `(.L_x_5) ;  /* 0x000000001014794e */ /* 0x000fce0000000000 */
[----:B---3--:R-:W-:Y:S05]  /*0230*/  CALL.ABS.NOINC R6 ;  /* 0x0000000006007343 */ /* 0x008fea0003c00000 */
.L_x_5:
[----:B------:R-:W-:-:S04]  /*0240*/  ISETP.NE.U32.AND P0, PT, R4, RZ, PT ;  /* 0x000000ff0400720c */ /* 0x000fc80003f05070 */
[----:B------:R-:W-:-:S13]  /*0250*/  ISETP.NE.AND.EX P0, PT, R5, RZ, PT, P0 ;  /* 0x000000ff0500720c */ /* 0x000fda0003f05300 */
[----:B------:R-:W-:Y:S05]  /*0260*/  @!P0 BRA `(.L_x_6) ;  /* 0x00000048002c8947 */ /* 0x000fea0003800000 */
[----:B------:R-:W0:Y:S02]  /*0270*/  LDC R15, c[0x0][0x388] ;  /* 0x0000e200ff0f7b82 */ /* 0x000e240000000800 */
[C---:B0-----:R-:W-:Y:S01]  /*0280*/  ISETP.GE.AND P0, PT, R15.reuse, 0x1, PT ;  /* 0x000000010f00780c */ /* 0x041fe20003f06270 */
[----:B------:R-:W-:-:S12]  /*0290*/  IMAD.WIDE R14, R15, 0x8, R16 ;  /* 0x000000080f0e7825 */ /* 0x000fd800078e0210 */
[----:B------:R-:W-:Y:S05]  /*02a0*/  @!P0 BRA `(.L_x_7) ;  /* 0x0000000c00dc8947 */ /* 0x000fea0003800000 */
[----:B------:R-:W-:Y:S01]  /*02b0*/  BSSY.RECONVERGENT B2, `(.L_x_7) ;  /* 0x00000f6000027945 */ /* 0x000fe20003800200 */
[--C-:B------:R-:W-:Y:S02]  /*02c0*/  IMAD.MOV.U32 R0, RZ, RZ, R16.reuse ;  /* 0x000000ffff007224 */ /* 0x100fe400078e0010 */
[--C-:B------:R-:W-:Y:S02]  /*02d0*/  IMAD.MOV.U32 R3, RZ, RZ, R17.reuse ;  /* 0x000000ffff037224 */ /* 0x100fe400078e0011 */
[----:B------:R-:W-:Y:S02]  /*02e0*/  IMAD.MOV.U32 R20, RZ, RZ, R16 ;  /* 0x000000ffff147224 */ /* 0x000fe400078e0010 */
[----:B------:R-:W-:-:S07]  /*02f0*/  IMAD.MOV.U32 R23, RZ, RZ, R17 ;  /* 0x000000ffff177224 */ /* 0x000fce00078e0011 */
.L_x_28:
[C---:B------:R-:W-:Y:S01]  /*0300*/  IADD3 R13, P1, PT, R0.reuse, 0x100, RZ ;  /* 0x00000100000d7810 */ /* 0x040fe20007f3e0ff */
[----:B------:R-:W-:Y:S01]  /*0310*/  BSSY.RECONVERGENT B1, `(.L_x_8) ;  /* 0x00000ec000017945 */ /* 0x000fe20003800200 */
[----:B------:R-:W-:Y:S01]  /*0320*/  IADD3 R11, P2, PT, R0, 0x8, RZ ;  /* 0x00000008000b7810 */ /* 0x000fe20007f5e0ff */
[--C-:B------:R-:W-:Y:S01]  /*0330*/  IMAD.MOV.U32 R9, RZ, RZ, R3.reuse ;  /* 0x000000ffff097224 */ /* 0x100fe200078e0003 */
[CC--:B------:R-:W-:Y:S01]  /*0340*/  ISETP.LT.U32.AND P0, PT, R13.reuse, R14.reuse, PT ;  /* 0x0000000e0d00720c */ /* 0x0c0fe20003f01070 */
[--C-:B------:R-:W-:Y:S01]  /*0350*/  IMAD.X R21, RZ, RZ, R3.reuse, P1 ;  /* 0x000000ffff157224 */ /* 0x100fe200008e0603 */
[-C--:B------:R-:W-:Y:S01]  /*0360*/  ISETP.GE.U32.AND P1, PT, R13, R14.reuse, PT ;  /* 0x0000000e0d00720c */ /* 0x080fe20003f26070 */
[----:B------:R-:W-:Y:S02]  /*0370*/  IMAD.X R10, RZ, RZ, R3, P2 ;  /* 0x000000ffff0a7224 */ /* 0x000fe400010e0603 */
[----:B------:R-:W-:Y:S01]  /*0380*/  IMAD.MOV.U32 R8, RZ, RZ, R0 ;  /* 0x000000ffff087224 */ /* 0x000fe200078e0000 */
[CC--:B------:R-:W-:Y:S01]  /*0390*/  ISETP.LT.U32.AND.EX P0, PT, R21.reuse, R15.reuse, PT, P0 ;  /* 0x0000000f1500720c */ /* 0x0c0fe20003f01100 */
[----:B------:R-:W-:Y:S01]  /*03a0*/  IMAD.MOV.U32 R3, RZ, RZ, R21 ;  /* 0x000000ffff037224 */ /* 0x000fe200078e0015 */
[----:B------:R-:W-:Y:S01]  /*03b0*/  ISETP.GE.U32.AND.EX P1, PT, R21, R15, PT, P1 ;  /* 0x0000000f1500720c */ /* 0x000fe20003f26110 */
[----:B------:R-:W-:Y:S01]  /*03c0*/  IMAD.MOV.U32 R0, RZ, RZ, R13 ;  /* 0x000000ffff007224 */ /* 0x000fe200078e000d */
[----:B------:R-:W-:-:S02]  /*03d0*/  SEL R6, R13, R14, P0 ;  /* 0x0000000e0d067207 */ /* 0x000fc40000000000 */
[----:B------:R-:W-:Y:S01]  /*03e0*/  SEL R7, R21, R15, P0 ;  /* 0x0000000f15077207 */ /* 0x000fe20000000000 */
[----:B------:R-:W-:Y:S01]  /*03f0*/  IMAD.MOV.U32 R21, RZ, RZ, R23 ;  /* 0x000000ffff157224 */ /* 0x000fe200078e0017 */
[----:B------:R-:W-:-:S04]  /*0400*/  ISETP.NE.U32.AND P0, PT, R11, R6, PT ;  /* 0x000000060b00720c */ /* 0x000fc80003f05070 */
[----:B------:R-:W-:-:S13]  /*0410*/  ISETP.NE.AND.EX P0, PT, R10, R7, PT, P0 ;  /* 0x000000070a00720c */ /* 0x000fda0003f05300 */
[----:B0-----:R-:W-:Y:S05]  /*0420*/  @!P0 BRA `(.L_x_9) ;  /* 0x0000000c00688947 */ /* 0x001fea0003800000 */
[----:B------:R-:W-:Y:S01]  /*0430*/  CS2R R12, SRZ ;  /* 0x00000000000c7805 */ /* 0x000fe2000001ff00 */
[--C-:B------:R-:W-:Y:S02]  /*0440*/  IMAD.MOV.U32 R38, RZ, RZ, R20.reuse ;  /* 0x000000ffff267224 */ /* 0x100fe400078e0014 */
[--C-:B------:R-:W-:Y:S02]  /*0450*/  IMAD.MOV.U32 R39, RZ, RZ, R21.reuse ;  /* 0x000000ffff277224 */ /* 0x100fe400078e0015 */
[----:B------:R-:W-:Y:S02]  /*0460*/  IMAD.MOV.U32 R32, RZ, RZ, R20 ;  /* 0x000000ffff207224 */ /* 0x000fe400078e0014 */
[----:B------:R-:W-:-:S07]  /*0470*/  IMAD.MOV.U32 R33, RZ, RZ, R21 ;  /* 0x000000ffff217224 */ /* 0x000fce00078e0015 */
.L_x_27:
[----:B0-----:R-:W2:Y:S04]  /*0480*/  LDG.E.64 R28, desc[UR36][R20.64] ;  /* 0x00000024141c7981 */ /* 0x001ea8000c1e1b00 */
[----:B-1----:R-:W2:Y:S01]  /*0490*/  LDG.E.64 R26, desc[UR36][R32.64+0x8] ;  /* 0x00000824201a7981 */ /* 0x002ea2000c1e1b00 */
[----:B------:R-:W-:Y:S01]  /*04a0*/  IADD3 R30, P2, PT, R38, 0x8, RZ ;  /* 0x00000008261e7810 */ /* 0x000fe20007f5e0ff */
[----:B------:R-:W-:Y:S01]  /*04b0*/  BSSY.RECONVERGENT B0, `(.L_x_10) ;  /* 0x00000c6000007945 */ /* 0x000fe20003800200 */
[----:B------:R-:W-:-:S03]  /*04c0*/  IADD3 R23, P3, PT, R32, 0x8, RZ ;  /* 0x0000000820177810 */ /* 0x000fc60007f7e0ff */
[----:B------:R-:W-:Y:S02]  /*04d0*/  IMAD.X R31, RZ, RZ, R39, P2 ;  /* 0x000000ffff1f7224 */ /* 0x000fe400010e0627 */
[----:B------:R-:W-:Y:S01]  /*04e0*/  IMAD.X R40, RZ, RZ, R33, P3 ;  /* 0x000000ffff287224 */ /* 0x000fe200018e0621 */
[----:B--2---:R-:W-:-:S14]  /*04f0*/  DSETP.GEU.AND P0, PT, R26, R28, PT ;  /* 0x0000001c1a00722a */ /* 0x004fdc0003f0e000 */
[----:B------:R-:W-:Y:S05]  /*0500*/  @!P0 BRA `(.L_x_11) ;  /* 0x0000000000548947 */ /* 0x000fea0003800000 */
[----:B------:R-:W2:Y:S01]  /*0510*/  LDG.E.64 R34, desc[UR36][R32.64] ;  /* 0x0000002420227981 */ /* 0x000ea2000c1e1b00 */
[----:B------:R-:W-:Y:S01]  /*0520*/  BSSY.RECONVERGENT B3, `(.L_x_12) ;  /* 0x0000011000037945 */ /* 0x000fe20003800200 */
[----:B------:R-:W-:Y:S02]  /*0530*/  IMAD.MOV.U32 R28, RZ, RZ, R23 ;  /* 0x000000ffff1c7224 */ /* 0x000fe400078e0017 */
[----:B------:R-:W-:Y:S01]  /*0540*/  IMAD.MOV.U32 R29, RZ, RZ, R40 ;  /* 0x000000ffff1d7224 */ /* 0x000fe200078e0028 */
[----:B--2---:R-:W-:-:S14]  /*0550*/  DSETP.GEU.AND P0, PT, R26, R34, PT ;  /* 0x000000221a00722a */ /* 0x004fdc0003f0e000 */
[----:B------:R-:W-:Y:S05]  /*0560*/  @P0 BRA `(.L_x_13) ;  /* 0x0000000000300947 */ /* 0x000fea0003800000 */
.L_x_14:
[----:B------:R-:W-:Y:S02]  /*0570*/  IMAD.MOV.U32 R30, RZ, RZ, R28 ;  /* 0x000000ffff1e7224 */ /* 0x000fe400078e001c */
[----:B------:R-:W-:Y:S02]  /*0580*/  IMAD.MOV.U32 R31, RZ, RZ, R29 ;  /* 0x000000ffff1f7224 */ /* 0x000fe400078e001d */
[----:B------:R-:W-:Y:S02]  /*0590*/  IMAD.MOV.U32 R28, RZ, RZ, R32 ;  /* 0x000000ffff1c7224 */ /* 0x000fe400078e0020 */
[----:B------:R-:W-:Y:S01]  /*05a0*/  IMAD.MOV.U32 R29, RZ, RZ, R33 ;  /* 0x000000ffff1d7224 */ /* 0x000fe200078e0021 */
[----:B------:R0:W-:Y:S04]  /*05b0*/  STG.E.64 desc[UR36][R30.64], R34 ;  /* 0x000000221e007986 */ /* 0x0001e8000c101b24 */
[----:B0-----:R-:W2:Y:S01]  /*05c0*/  LDG.E.64 R34, desc[UR36][R28.64+-0x8] ;  /* 0xfffff8241c227981 */ /* 0x001ea2000c1e1b00 */
[----:B------:R-:W-:-:S04]  /*05d0*/  IADD3 R36, P2, PT, R32, -0x8, RZ ;  /* 0xfffffff820247810 */ /* 0x000fc80007f5e0ff */
[----:B------:R-:W-:Y:S01]  /*05e0*/  IADD3.X R37, PT, PT, R33, -0x1, RZ, P2, !PT ;  /* 0xffffffff21257810 */ /* 0x000fe200017fe4ff */
[----:B------:R-:W-:-:S04]  /*05f0*/  IMAD.MOV.U32 R32, RZ, RZ, R36 ;  /* 0x000000ffff207224 */ /* 0x000fc800078e0024 */
[----:B------:R-:W-:Y:S01]  /*0600*/  IMAD.MOV.U32 R33, RZ, RZ, R37 ;  /* 0x000000ffff217224 */ /* 0x000fe200078e0025 */
[----:B--2---:R-:W-:-:S14]  /*0610*/  DSETP.GEU.AND P0, PT, R26, R34, PT ;  /* 0x000000221a00722a */ /* 0x004fdc0003f0e000 */
[----:B------:R-:W-:Y:S05]  /*0620*/  @!P0 BRA `(.L_x_14) ;  /* 0xfffffffc00d08947 */ /* 0x000fea000383ffff */
.L_x_13:
[----:B------:R-:W-:Y:S05]  /*0630*/  BSYNC.RECONVERGENT B3 ;  /* 0x0000000000037941 */ /* 0x000fea0003800200 */
.L_x_12:
[----:B------:R0:W-:Y:S01]  /*0640*/  STG.E.64 desc[UR36][R28.64], R26 ;  /* 0x0000001a1c007986 */ /* 0x0001e2000c101b24 */
[----:B------:R-:W-:Y:S05]  /*0650*/  BRA `(.L_x_15) ;  /* 0x0000000800ac7947 */ /* 0x000fea0003800000 */
.L_x_11:
[----:B------:R-:W-:Y:S01]  /*0660*/  LOP3.LUT R36, R12, 0x3, RZ, 0xc0, !PT ;  /* 0x000000030c247812 */ /* 0x000fe200078ec0ff */
[----:B------:R-:W-:Y:S01]  /*0670*/  BSSY.RECONVERGENT B3, `(.L_x_16) ;  /* 0x000002d000037945 */ /* 0x000fe20003800200 */
[----:B------:R-:W-:Y:S01]  /*0680*/  IADD3 R28, P3, PT, R32, 0x10, RZ ;  /* 0x00000010201c7810 */ /* 0x000fe20007f7e0ff */
[----:B------:R-:W-:Y:S01]  /*0690*/  IMAD.MOV.U32 R45, RZ, RZ, R11 ;  /* 0x000000ffff2d7224 */ /* 0x000fe200078e000b */
[----:B------:R-:W-:Y:S01]  /*06a0*/  ISETP.NE.U32.AND P2, PT, R36, 0x3, PT ;  /* 0x000000032400780c */ /* 0x000fe20003f45070 */
[----:B------:R-:W-:Y:S01]  /*06b0*/  IMAD.MOV.U32 R42, RZ, RZ, R10 ;  /* 0x000000ffff2a7224 */ /* 0x000fe200078e000a */
[----:B------:R-:W-:Y:S01]  /*06c0*/  ISETP.GE.U32.AND P0, PT, R12, 0x3, PT ;  /* 0x000000030c00780c */ /* 0x000fe20003f06070 */
[----:B------:R-:W-:Y:S01]  /*06d0*/  IMAD.X R29, RZ, RZ, R33, P3 ;  /* 0x000000ffff1d7224 */ /* 0x000fe200018e0621 */
[----:B------:R-:W-:Y:S02]  /*06e0*/  ISETP.NE.AND.EX P2, PT, RZ, RZ, PT, P2 ;  /* 0x000000ffff00720c */ /* 0x000fe40003f45320 */
[----:B------:R-:W-:-:S11]  /*06f0*/  ISETP.GE.U32.AND.EX P0, PT, R13, RZ, PT, P0 ;  /* 0x000000ff0d00720c */ /* 0x000fd60003f06100 */
[----:B------:R-:W-:Y:S05]  /*0700*/  @!P2 BRA `(.L_x_17) ;  /* 0x00000000008ca947 */ /* 0x000fea0003800000 */
[----:B------:R-:W-:Y:S02]  /*0710*/  IMAD.MOV.U32 R30, RZ, RZ, R38 ;  /* 0x000000ffff1e7224 */ /* 0x000fe400078e0026 */
[----:B------:R-:W-:-:S05]  /*0720*/  IMAD.MOV.U32 R31, RZ, RZ, R39 ;  /* 0x000000ffff1f7224 */ /* 0x000fca00078e0027 */
[----:B------:R-:W2:Y:S01]  /*0730*/  LDG.E.64 R34, desc[UR36][R30.64] ;  /* 0x000000241e227981 */ /* 0x000ea2000c1e1b00 */
[----:B------:R-:W-:Y:S01]  /*0740*/  IMAD.MOV.U32 R28, RZ, RZ, R23 ;  /* 0x000000ffff1c7224 */ /* 0x000fe200078e0017 */
[----:B------:R-:W-:Y:S01]  /*0750*/  ISETP.NE.U32.AND P2, PT, R36, RZ, PT ;  /* 0x000000ff2400720c */ /* 0x000fe20003f45070 */
[----:B------:R-:W-:Y:S01]  /*0760*/  IMAD.MOV.U32 R29, RZ, RZ, R40 ;  /* 0x000000ffff1d7224 */ /* 0x000fe200078e0028 */
[----:B------:R-:W-:Y:S02]  /*0770*/  IADD3 R45, P3, PT, R11, -0x8, RZ ;  /* 0xfffffff80b2d7810 */ /* 0x000fe40007f7e0ff */
[----:B------:R-:W-:Y:S02]  /*0780*/  ISETP.NE.AND.EX P2, PT, RZ, RZ, PT, P2 ;  /* 0x000000ffff00720c */ /* 0x000fe40003f45320 */
[----:B------:R-:W-:Y:S01]  /*0790*/  IADD3.X R42, PT, PT, R10, -0x1, RZ, P3, !PT ;  /* 0xffffffff0a2a7810 */ /* 0x000fe20001ffe4ff */
[----:B--2---:R0:W-:Y:S10]  /*07a0*/  STG.E.64 desc[UR36][R28.64], R34 ;  /* 0x000000221c007986 */ /* 0x0041f4000c101b24 */
[----:B------:R-:W-:Y:S05]  /*07b0*/  @!P2 BRA `(.L_x_17) ;  /* 0x000000000060a947 */ /* 0x000fea0003800000 */
[----:B------:R-:W2:Y:S01]  /*07c0*/  LDG.E.64 R30, desc[UR36][R38.64+-0x8] ;  /* 0xfffff824261e7981 */ /* 0x000ea2000c1e1b00 */
[----:B------:R-:W-:-:S04]  /*07d0*/  ISETP.NE.U32.AND P2, PT, R36, 0x1, PT ;  /* 0x000000012400780c */ /* 0x000fc80003f45070 */
[----:B------:R-:W-:Y:S01]  /*07e0*/  ISETP.NE.AND.EX P2, PT, RZ, RZ, PT, P2 ;  /* 0x000000ffff00720c */ /* 0x000fe20003f45320 */
[----:B--2---:R1:W-:-:S12]  /*07f0*/  STG.E.64 desc[UR36][R32.64], R30 ;  /* 0x0000001e20007986 */ /* 0x0043d8000c101b24 */
[----:B0-----:R-:W2:Y:S01]  /*0800*/  @P2 LDG.E.64 R34, desc[UR36][R38.64+-0x10] ;  /* 0xfffff02426222981 */ /* 0x001ea2000c1e1b00 */
[----:B------:R-:W-:Y:S01]  /*0810*/  IADD3 R43, P4, PT, R38, -0x8, RZ ;  /* 0xfffffff8262b7810 */ /* 0x000fe20007f9e0ff */
[----:B------:R-:W-:Y:S01]  /*0820*/  IMAD.MOV.U32 R28, RZ, RZ, R32 ;  /* 0x000000ffff1c7224 */ /* 0x000fe200078e0020 */
[----:B------:R-:W-:Y:S01]  /*0830*/  @P2 IADD3 R36, P6, PT, R32, -0x8, RZ ;  /* 0xfffffff820242810 */ /* 0x000fe20007fde0ff */
[----:B------:R-:W-:Y:S01]  /*0840*/  IMAD.MOV.U32 R29, RZ, RZ, R33 ;  /* 0x000000ffff1d7224 */ /* 0x000fe200078e0021 */
[----:B------:R-:W-:Y:S02]  /*0850*/  @P2 IADD3 R41, P5, PT, R38, -0x10, RZ ;  /* 0xfffffff026292810 */ /* 0x000fe40007fbe0ff */
[----:B------:R-:W-:Y:S01]  /*0860*/  IADD3.X R44, PT, PT, R39, -0x1, RZ, P4, !PT ;  /* 0xffffffff272c7810 */ /* 0x000fe200027fe4ff */
[----:B------:R-:W-:Y:S01]  /*0870*/  @P2 IMAD.MOV.U32 R28, RZ, RZ, R36 ;  /* 0x000000ffff1c2224 */ /* 0x000fe200078e0024 */
[----:B------:R-:W-:Y:S01]  /*0880*/  IADD3 R45, P3, PT, R11, -0x10, RZ ;  /* 0xfffffff00b2d7810 */ /* 0x000fe20007f7e0ff */
[----:B-1----:R-:W-:Y:S01]  /*0890*/  IMAD.MOV.U32 R30, RZ, RZ, R43 ;  /* 0x000000ffff1e7224 */ /* 0x002fe200078e002b */
[----:B------:R-:W-:Y:S01]  /*08a0*/  @P2 IADD3.X R37, PT, PT, R33, -0x1, RZ, P6, !PT ;  /* 0xffffffff21252810 */ /* 0x000fe200037fe4ff */
[----:B------:R-:W-:Y:S01]  /*08b0*/  IMAD.MOV.U32 R31, RZ, RZ, R44 ;  /* 0x000000ffff1f7224 */ /* 0x000fe200078e002c */
[----:B------:R-:W-:Y:S01]  /*08c0*/  @P2 IADD3 R45, P4, PT, R11, -0x18, RZ ;  /* 0xffffffe80b2d2810 */ /* 0x000fe20007f9e0ff */
[----:B------:R-:W-:Y:S01]  /*08d0*/  @P2 IMAD.MOV.U32 R30, RZ, RZ, R41 ;  /* 0x000000ffff1e2224 */ /* 0x000fe200078e0029 */
[C---:B------:R-:W-:Y:S01]  /*08e0*/  IADD3.X R42, PT, PT, R10.reuse, -0x1, RZ, P3, !PT ;  /* 0xffffffff0a2a7810 */ /* 0x040fe20001ffe4ff */
[----:B------:R-:W-:Y:S01]  /*08f0*/  @P2 IMAD.MOV.U32 R29, RZ, RZ, R37 ;  /* 0x000000ffff1d2224 */ /* 0x000fe200078e0025 */
[----:B------:R-:W-:Y:S01]  /*0900*/  @P2 IADD3.X R42, PT, PT, R10, -0x1, RZ, P4, !PT ;  /* 0xffffffff0a2a2810 */ /* 0x000fe200027fe4ff */
[----:B--2---:R0:W-:Y:S02]  /*0910*/  @P2 STG.E.64 desc[UR36][R32.64+-0x8], R34 ;  /* 0xfffff82220002986 */ /* 0x0041e4000c101b24 */
[----:B0-----:R-:W-:-:S05]  /*0920*/  @P2 IADD3.X R32, PT, PT, R39, -0x1, RZ, P5, !PT ;  /* 0xffffffff27202810 */ /* 0x001fca0002ffe4ff */
[----:B------:R-:W-:-:S07]  /*0930*/  @P2 IMAD.MOV.U32 R31, RZ, RZ, R32 ;  /* 0x000000ffff1f2224 */ /* 0x000fce00078e0020 */
.L_x_17:
[----:B------:R-:W-:Y:S05]  /*0940*/  BSYNC.RECONVERGENT B3 ;  /* 0x0000000000037941 */ /* 0x000fea0003800200 */
.L_x_16:
[----:B------:R-:W-:Y:S04]  /*0950*/  BSSY.RECONVERGENT B4, `(.L_x_18) ;  /* 0x000007a000047945 */ /* 0x000fe80003800200 */
[----:B------:R-:W-:Y:S05]  /*0960*/  @!P0 BRA `(.L_x_19) ;  /* 0x0000000400e08947 */ /* 0x000fea0003800000 */
[----:B------:R-:W-:Y:S01]  /*0970*/  ISETP.GT.U32.AND P0, PT, R45, R8, PT ;  /* 0x000000082d00720c */ /* 0x000fe20003f04070 */
[----:B------:R-:W-:Y:S03]  /*0980*/  BSSY.RELIABLE B3, `(.L_x_20) ;  /* 0x0000061000037945 */ /* 0x000fe60003800100 */
[----:B------:R-:W-:-:S13]  /*0990*/  ISETP.GT.AND.EX P0, PT, R42, R9, PT, P0 ;  /* 0x000000092a00720c */ /* 0x000fda0003f04300 */
[----:B------:R-:W-:Y:S05]  /*09a0*/  @!P0 BRA `(.L_x_21) ;  /* 0x0000000400788947 */ /* 0x000fea0003800000 */
[----:B------:R-:W-:Y:S01]  /*09b0*/  IADD3 R32, P0, PT, -R8, R45, RZ ;  /* 0x0000002d08207210 */ /* 0x000fe20007f1e1ff */
[----:B------:R-:W-:Y:S03]  /*09c0*/  BSSY.RECONVERGENT B5, `(.L_x_22) ;  /* 0x0000036000057945 */ /* 0x000fe60003800200 */
[----:B------:R-:W-:Y:S01]  /*09d0*/  ISETP.GT.U32.AND P2, PT, R32, 0x60, PT ;  /* 0x000000602000780c */ /* 0x000fe20003f44070 */
[----:B------:R-:W-:Y:S01]  /*09e0*/  IMAD.X R32, R42, 0x1, ~R9, P0 ;  /* 0x000000012a207824 */ /* 0x000fe200000e0e09 */
[----:B------:R-:W-:-:S04]  /*09f0*/  PLOP3.LUT P0, PT, PT, PT, PT, 0x80, 0x8 ;  /* 0x000000000008781c */ /* 0x000fc80003f0f070 */
[----:B------:R-:W-:-:S13]  /*0a00*/  ISETP.GT.AND.EX P2, PT, R32, RZ, PT, P2 ;  /* 0x000000ff2000720c */ /* 0x000fda0003f44320 */
[----:B------:R-:W-:Y:S05]  /*0a10*/  @!P2 BRA `(.L_x_23) ;  /* 0x0000000000c0a947 */ /* 0x000fea0003800000 */
[----:B------:R-:W-:Y:S02]  /*0a20*/  IADD3 R43, P2, PT, R8, 0x60, RZ ;  /* 0x00000060082b7810 */ /* 0x000fe40007f5e0ff */
[----:B------:R-:W-:-:S03]  /*0a30*/  PLOP3.LUT P0, PT, PT, PT, PT, 0x8, 0x80 ;  /* 0x000000000080781c */ /* 0x000fc60003f0e170 */
[----:B------:R-:W-:-:S10]  /*0a40*/  IMAD.X R41, RZ, RZ, R9, P2 ;  /* 0x000000ffff297224 */ /* 0x000fd400010e0609 */
.L_x_24:
[----:B------:R-:W2:Y:S04]  /*0a50*/  LDG.E.64 R32, desc[UR36][R30.64+-0x8] ;  /* 0xfffff8241e207981 */ /* 0x000ea8000c1e1b00 */
[----:B--2---:R1:W-:Y:S04]  /*0a60*/  STG.E.64 desc[UR36][R28.64+-0x8], R32 ;  /* 0xfffff8201c007986 */ /* 0x0043e8000c101b24 */
[----:B-1----:R-:W2:Y:S04]  /*0a70*/  LDG.E.64 R32, desc[UR36][R30.64+-0x10] ;  /* 0xfffff0241e207981 */ /* 0x002ea8000c1e1b00 */
[----:B--2---:R-:W-:Y:S04]  /*0a80*/  STG.E.64 desc[UR36][R28.64+-0x10], R32 ;  /* 0xfffff0201c007986 */ /* 0x004fe8000c101b24 */
[----:B0-----:R-:W2:Y:S04]  /*0a90*/  LDG.E.64 R34, desc[UR36][R30.64+-0x18] ;  /* 0xffffe8241e227981 */ /* 0x001ea8000c1e1b00 */
[----:B--2---:R-:W-:Y:S04]  /*0aa0*/  STG.E.64 desc[UR36][R28.64+-0x18], R34 ;  /* 0xffffe8221c007986 */ /* 0x004fe8000c101b24 */
[----:B------:R-:W2:Y:S04]  /*0ab0*/  LDG.E.64 R36, desc[UR36][R30.64+-0x20] ;  /* 0xffffe0241e247981 */ /* 0x000ea8000c1e1b00 */
[----:B--2---:R0:W-:Y:S04]  /*0ac0*/  STG.E.64 desc[UR36][R28.64+-0x20], R36 ;  /* 0xffffe0241c007986 */ /* 0x0041e8000c101b24 */
[----:B0-----:R-:W2:Y:S04]  /*0ad0*/  LDG.E.64 R36, desc[UR36][R30.64+-0x28] ;  /* 0xffffd8241e247981 */ /* 0x001ea8000c1e1b00 */
[----:B--2---:R-:W-:Y:S04]  /*0ae0*/  STG.E.64 desc[UR36][R28.64+-0x28], R36 ;  /* 0xffffd8241c007986 */ /* 0x004fe8000c101b24 */
[----:B------:R-:W2:Y:S04]  /*0af0*/  LDG.E.64 R34, desc[UR36][R30.64+-0x30] ;  /* 0xffffd0241e227981 */ /* 0x000ea8000c1e1b00 */
        /* <DEDUP_REMOVED lines=16> */
[----:B--2---:R0:W-:Y:S04]  /*0c00*/  STG.E.64 desc[UR36][R28.64+-0x70], R32 ;  /* 0xffff90201c007986 */ /* 0x0041e8000c101b24 */
[----:B------:R-:W2:Y:S01]  /*0c10*/  LDG.E.64 R34, desc[UR36][R30.64+-0x78] ;  /* 0xffff88241e227981 */ /* 0x000ea2000c1e1b00 */
[----:B------:R-:W-:-:S04]  /*0c20*/  IADD3 R45, P2, PT, R45, -0x80, RZ ;  /* 0xffffff802d2d7810 */ /* 0x000fc80007f5e0ff */
[----:B------:R-:W-:Y:S02]  /*0c30*/  IADD3.X R42, PT, PT, R42, -0x1, RZ, P2, !PT ;  /* 0xffffffff2a2a7810 */ /* 0x000fe400017fe4ff */
[----:B------:R-:W-:-:S04]  /*0c40*/  ISETP.GT.U32.AND P2, PT, R45, R43, PT ;  /* 0x0000002b2d00720c */ /* 0x000fc80003f44070 */
[----:B------:R-:W-:Y:S01]  /*0c50*/  ISETP.GT.AND.EX P2, PT, R42, R41, PT, P2 ;  /* 0x000000292a00720c */ /* 0x000fe20003f44320 */
[----:B--2---:R1:W-:Y:S04]  /*0c60*/  STG.E.64 desc[UR36][R28.64+-0x78], R34 ;  /* 0xffff88221c007986 */ /* 0x0043e8000c101b24 */
[----:B------:R2:W3:Y:S01]  /*0c70*/  LDG.E.64 R36, desc[UR36][R30.64+-0x80] ;  /* 0xffff80241e247981 */ /* 0x0004e2000c1e1b00 */
[----:B------:R-:W-:-:S04]  /*0c80*/  IADD3 R44, P4, PT, R28, -0x80, RZ ;  /* 0xffffff801c2c7810 */ /* 0x000fc80007f9e0ff */
[----:B0-----:R-:W-:Y:S02]  /*0c90*/  IADD3.X R33, PT, PT, R29, -0x1, RZ, P4, !PT ;  /* 0xffffffff1d217810 */ /* 0x001fe400027fe4ff */
[----:B-1----:R-:W-:-:S04]  /*0ca0*/  IADD3 R34, P3, PT, R30, -0x80, RZ ;  /* 0xffffff801e227810 */ /* 0x002fc80007f7e0ff */
[----:B------:R-:W-:Y:S01]  /*0cb0*/  IADD3.X R32, PT, PT, R31, -0x1, RZ, P3, !PT ;  /* 0xffffffff1f207810 */ /* 0x000fe20001ffe4ff */
[----:B--2---:R-:W-:-:S04]  /*0cc0*/  IMAD.MOV.U32 R30, RZ, RZ, R34 ;  /* 0x000000ffff1e7224 */ /* 0x004fc800078e0022 */
[----:B------:R-:W-:Y:S01]  /*0cd0*/  IMAD.MOV.U32 R31, RZ, RZ, R32 ;  /* 0x000000ffff1f7224 */ /* 0x000fe200078e0020 */
[----:B---3--:R0:W-:Y:S02]  /*0ce0*/  STG.E.64 desc[UR36][R28.64+-0x80], R36 ;  /* 0xffff80241c007986 */ /* 0x0081e4000c101b24 */
[----:B0-----:R-:W-:Y:S02]  /*0cf0*/  IMAD.MOV.U32 R28, RZ, RZ, R44 ;  /* 0x000000ffff1c7224 */ /* 0x001fe400078e002c */
[----:B------:R-:W-:Y:S01]  /*0d00*/  IMAD.MOV.U32 R29, RZ, RZ, R33 ;  /* 0x000000ffff1d7224 */ /* 0x000fe200078e0021 */
[----:B------:R-:W-:Y:S06]  /*0d10*/  @P2 BRA `(.L_x_24) ;  /* 0xfffffffc004c2947 */ /* 0x000fec000383ffff */
.L_x_23:
[----:B------:R-:W-:Y:S05]  /*0d20*/  BSYNC.RECONVERGENT B5 ;  /* 0x0000000000057941 */ /* 0x000fea0003800200 */
.L_x_22:
[----:B------:R-:W-:Y:S01]  /*0d30*/  IADD3 R32, P3, PT, -R8, R45, RZ ;  /* 0x0000002d08207210 */ /* 0x000fe20007f7e1ff */
[----:B------:R-:W-:Y:S03]  /*0d40*/  BSSY.RECONVERGENT B5, `(.L_x_25) ;  /* 0x0000020000057945 */ /* 0x000fe60003800200 */
[----:B------:R-:W-:Y:S01]  /*0d50*/  ISETP.GT.U32.AND P2, PT, R32, 0x20, PT ;  /* 0x000000202000780c */ /* 0x000fe20003f44070 */
[----:B------:R-:W-:-:S05]  /*0d60*/  IMAD.X R32, R42, 0x1, ~R9, P3 ;  /* 0x000000012a207824 */ /* 0x000fca00018e0e09 */
[----:B------:R-:W-:-:S13]  /*0d70*/  ISETP.GT.AND.EX P2, PT, R32, RZ, PT, P2 ;  /* 0x000000ff2000720c */ /* 0x000fda0003f44320 */
[----:B------:R-:W-:Y:S05]  /*0d80*/  @!P2 BRA `(.L_x_26) ;  /* 0x00000000006ca947 */ /* 0x000fea0003800000 */
[----:B0-----:R-:W2:Y:S04]  /*0d90*/  LDG.E.64 R34, desc[UR36][R30.64+-0x8] ;  /* 0xfffff8241e227981 */ /* 0x001ea8000c1e1b00 */
[----:B--2---:R0:W-:Y:S04]  /*0da0*/  STG.E.64 desc[UR36][R28.64+-0x8], R34 ;  /* 0xfffff8221c007986 */ /* 0x0041e8000c101b24 */
[----:B------:R-:W2:Y:S04]  /*0db0*/  LDG.E.64 R32, desc[UR36][R30.64+-0x10] ;  /* 0xfffff0241e207981 */ /* 0x000ea8000c1e1b00 */
[----:B--2---:R1:W-:Y:S04]  /*0dc0*/  STG.E.64 desc[UR36][R28.64+-0x10], R32 ;  /* 0xfffff0201c007986 */ /* 0x0043e8000c101b24 */
[----:B------:R-:W2:Y:S04]  /*0dd0*/  LDG.E.64 R36, desc[UR36][R30.64+-0x18] ;  /* 0xffffe8241e247981 */ /* 0x000ea8000c1e1b00 */
[----:B--2---:R2:W-:Y:S04]  /*0de0*/  STG.E.64 desc[UR36][R28.64+-0x18], R36 ;  /* 0xffffe8241c007986 */ /* 0x0045e8000c101b24 */
[----:B0-----:R-:W3:Y:S04]  /*0df0*/  LDG.E.64 R34, desc[UR36][R30.64+-0x20] ;  /* 0xffffe0241e227981 */ /* 0x001ee8000c1e1b00 */
[----:B---3--:R0:W-:Y:S04]  /*0e00*/  STG.E.64 desc[UR36][R28.64+-0x20], R34 ;  /* 0xffffe0221c007986 */ /* 0x0081e8000c101b24 */
[----:B-1----:R-:W3:Y:S04]  /*0e10*/  LDG.E.64 R32, desc[UR36][R30.64+-0x28] ;  /* 0xffffd8241e207981 */ /* 0x002ee8000c1e1b00 */
[----:B---3--:R1:W-:Y:S04]  /*0e20*/  STG.E.64 desc[UR36][R28.64+-0x28], R32 ;  /* 0xffffd8201c007986 */ /* 0x0083e8000c101b24 */
[----:B--2---:R-:W2:Y:S04]  /*0e30*/  LDG.E.64 R36, desc[UR36][R30.64+-0x30] ;  /* 0xffffd0241e247981 */ /* 0x004ea8000c1e1b00 */
[----:B--2---:R-:W-:Y:S04]  /*0e40*/  STG.E.64 desc[UR36][R28.64+-0x30], R36 ;  /* 0xffffd0241c007986 */ /* 0x004fe8000c101b24 */
[----:B0-----:R-:W2:Y:S01]  /*0e50*/  LDG.E.64 R34, desc[UR36][R30.64+-0x38] ;  /* 0xffffc8241e227981 */ /* 0x001ea2000c1e1b00 */
[----:B------:R-:W-:-:S03]  /*0e60*/  IADD3 R43, P3, PT, R30, -0x40, RZ ;  /* 0xffffffc01e2b7810 */ /* 0x000fc60007f7e0ff */
[----:B--2---:R-:W-:Y:S04]  /*0e70*/  STG.E.64 desc[UR36][R28.64+-0x38], R34 ;  /* 0xffffc8221c007986 */ /* 0x004fe8000c101b24 */
[----:B-1----:R0:W2:Y:S01]  /*0e80*/  LDG.E.64 R32, desc[UR36][R30.64+-0x40] ;  /* 0xffffc0241e207981 */ /* 0x0020a2000c1e1b00 */
[----:B------:R-:W-:Y:S02]  /*0e90*/  IADD3 R41, P4, PT, R28, -0x40, RZ ;  /* 0xffffffc01c297810 */ /* 0x000fe40007f9e0ff */
[----:B------:R-:W-:Y:S02]  /*0ea0*/  IADD3 R45, P2, PT, R45, -0x40, RZ ;  /* 0xffffffc02d2d7810 */ /* 0x000fe40007f5e0ff */
[----:B------:R-:W-:Y:S02]  /*0eb0*/  IADD3.X R44, PT, PT, R29, -0x1, RZ, P4, !PT ;  /* 0xffffffff1d2c7810 */ /* 0x000fe400027fe4ff */
[----:B------:R-:W-:-:S02]  /*0ec0*/  PLOP3.LUT P0, PT, PT, PT, PT, 0x8, 0x80 ;  /* 0x000000000080781c */ /* 0x000fc40003f0e170 */
[----:B------:R-:W-:Y:S01]  /*0ed0*/  IADD3.X R42, PT, PT, R42, -0x1, RZ, P2, !PT ;  /* 0xffffffff2a2a7810 */ /* 0x000fe200017fe4ff */
[----:B0-----:R-:W-:Y:S01]  /*0ee0*/  IMAD.MOV.U32 R30, RZ, RZ, R43 ;  /* 0x000000ffff1e7224 */ /* 0x001fe200078e002b */
[----:B--2---:R0:W-:Y:S02]  /*0ef0*/  STG.E.64 desc[UR36][R28.64+-0x40], R32 ;  /* 0xffffc0201c007986 */ /* 0x0041e4000c101b24 */
[----:B0-----:R-:W-:Y:S01]  /*0f00*/  IADD3.X R32, PT, PT, R31, -0x1, RZ, P3, !PT ;  /* 0xffffffff1f207810 */ /* 0x001fe20001ffe4ff */
[----:B------:R-:W-:Y:S02]  /*0f10*/  IMAD.MOV.U32 R28, RZ, RZ, R41 ;  /* 0x000000ffff1c7224 */ /* 0x000fe400078e0029 */
[----:B------:R-:W-:Y:S02]  /*0f20*/  IMAD.MOV.U32 R29, RZ, RZ, R44 ;  /* 0x000000ffff1d7224 */ /* 0x000fe400078e002c */
[----:B------:R-:W-:-:S07]  /*0f30*/  IMAD.MOV.U32 R31, RZ, RZ, R32 ;  /* 0x000000ffff1f7224 */ /* 0x000fce00078e0020 */
.L_x_26:
[----:B------:R-:W-:Y:S05]  /*0f40*/  BSYNC.RECONVERGENT B5 ;  /* 0x0000000000057941 */ /* 0x000fea0003800200 */
.L_x_25:
[----:B------:R-:W-:-:S04]  /*0f50*/  ISETP.NE.U32.AND P2, PT, R45, R8, PT ;  /* 0x000000082d00720c */ /* 0x000fc80003f45070 */
[----:B------:R-:W-:-:S13]  /*0f60*/  ISETP.NE.OR.EX P0, PT, R42, R9, P0, P2 ;  /* 0x000000092a00720c */ /* 0x000fda0000705720 */
[----:B------:R-:W-:Y:S05]  /*0f70*/  @!P0 BREAK.RELIABLE B3 ;  /* 0x0000000000038942 */ /* 0x000fea0003800100 */
[----:B------:R-:W-:Y:S05]  /*0f80*/  @!P0 BRA `(.L_x_19) ;  /* 0x0000000000588947 */ /* 0x000fea0003800000 */
.L_x_21:
[----:B------:R-:W-:Y:S05]  /*0f90*/  BSYNC.RELIABLE B3 ;  /* 0x0000000000037941 */ /* 0x000fea0003800100 */
.L_x_20:
[----:B------:R-:W2:Y:S04]  /*0fa0*/  LDG.E.64 R32, desc[UR36][R30.64+-0x8] ;  /* 0xfffff8241e207981 */ /* 0x000ea8000c1e1b00 */
[----:B--2---:R1:W-:Y:S04]  /*0fb0*/  STG.E.64 desc[UR36][R28.64+-0x8], R32 ;  /* 0xfffff8201c007986 */ /* 0x0043e8000c101b24 */
[----:B------:R-:W2:Y:S04]  /*0fc0*/  LDG.E.64 R36, desc[UR36][R30.64+-0x10] ;  /* 0xfffff0241e247981 */ /* 0x000ea8000c1e1b00 */
[----:B--2---:R2:W-:Y:S04]  /*0fd0*/  STG.E.64 desc[UR36][R28.64+-0x10], R36 ;  /* 0xfffff0241c007986 */ /* 0x0045e8000c101b24 */
[----:B0-----:R-:W3:Y:S01]  /*0fe0*/  LDG.E.64 R34, desc[UR36][R30.64+-0x18] ;  /* 0xffffe8241e227981 */ /* 0x001ee2000c1e1b00 */
[----:B------:R-:W-:-:S04]  /*0ff0*/  IADD3 R45, P0, PT, R45, -0x20, RZ ;  /* 0xffffffe02d2d7810 */ /* 0x000fc80007f1e0ff */
[----:B------:R-:W-:Y:S02]  /*1000*/  IADD3.X R42, PT, PT, R42, -0x1, RZ, P0, !PT ;  /* 0xffffffff2a2a7810 */ /* 0x000fe400007fe4ff */
[----:B------:R-:W-:-:S04]  /*1010*/  ISETP.NE.U32.AND P0, PT, R8, R45, PT ;  /* 0x0000002d0800720c */ /* 0x000fc80003f05070 */
[----:B------:R-:W-:Y:S01]  /*1020*/  ISETP.NE.AND.EX P0, PT, R9, R42, PT, P0 ;  /* 0x0000002a0900720c */ /* 0x000fe20003f05300 */
[----:B---3--:R-:W-:Y:S04]  /*1030*/  STG.E.64 desc[UR36][R28.64+-0x18], R34 ;  /* 0xffffe8221c007986 */ /* 0x008fe8000c101b24 */
[----:B-1----:R0:W3:Y:S01]  /*1040*/  LDG.E.64 R32, desc[UR36][R30.64+-0x20] ;  /* 0xffffe0241e207981 */ /* 0x0020e2000c1e1b00 */
[----:B------:R-:W-:Y:S02]  /*1050*/  IADD3 R43, P2, PT, R30, -0x20, RZ ;  /* 0xffffffe01e2b7810 */ /* 0x000fe40007f5e0ff */
[----:B------:R-:W-:Y:S02]  /*1060*/  IADD3 R41, P3, PT, R28, -0x20, RZ ;  /* 0xffffffe01c297810 */ /* 0x000fe40007f7e0ff */
[----:B------:R-:W-:-:S02]  /*1070*/  IADD3.X R44, PT, PT, R31, -0x1, RZ, P2, !PT ;  /* 0xffffffff1f2c7810 */ /* 0x000fc400017fe4ff */
[----:B--2---:R-:W-:Y:S01]  /*1080*/  IADD3.X R36, PT, PT, R29, -0x1, RZ, P3, !PT ;  /* 0xffffffff1d247810 */ /* 0x004fe20001ffe4ff */
[----:B0-----:R-:W-:Y:S02]  /*1090*/  IMAD.MOV.U32 R30, RZ, RZ, R43 ;  /* 0x000000ffff1e7224 */ /* 0x001fe400078e002b */
[----:B------:R-:W-:Y:S01]  /*10a0*/  IMAD.MOV.U32 R31, RZ, RZ, R44 ;  /* 0x000000ffff1f7224 */ /* 0x000fe200078e002c */
[----:B---3--:R0:W-:Y:S02]  /*10b0*/  STG.E.64 desc[UR36][R28.64+-0x20], R32 ;  /* 0xffffe0201c007986 */ /* 0x0081e4000c101b24 */
[----:B0-----:R-:W-:Y:S02]  /*10c0*/  IMAD.MOV.U32 R28, RZ, RZ, R41 ;  /* 0x000000ffff1c7224 */ /* 0x001fe400078e0029 */
[----:B------:R-:W-:Y:S01]  /*10d0*/  IMAD.MOV.U32 R29, RZ, RZ, R36 ;  /* 0x000000ffff1d7224 */ /* 0x000fe200078e0024 */
[----:B------:R-:W-:Y:S06]  /*10e0*/  @P0 BRA `(.L_x_20) ;  /* 0xfffffffc00ac0947 */ /* 0x000fec000383ffff */
.L_x_19:
[----:B------:R-:W-:Y:S05]  /*10f0*/  BSYNC.RECONVERGENT B4 ;  /* 0x0000000000047941 */ /* 0x000fea0003800200 */
.L_x_18:
[----:B------:R1:W-:Y:S02]  /*1100*/  STG.E.64 desc[UR36][R20.64], R26 ;  /* 0x0000001a14007986 */ /* 0x0003e4000c101b24 */
.L_x_15:
[----:B------:R-:W-:Y:S05]  /*1110*/  BSYNC.RECONVERGENT B0 ;  /* 0x0000000000007941 */ /* 0x000fea0003800200 */
.L_x_10:
[----:B------:R-:W-:Y:S01]  /*1120*/  IADD3 R11, P0, PT, R11, 0x8, RZ ;  /* 0x000000080b0b7810 */ /* 0x000fe20007f1e0ff */
[----:B------:R-:W-:Y:S01]  /*1130*/  IMAD.MOV.U32 R32, RZ, RZ, R23 ;  /* 0x000000ffff207224 */ /* 0x000fe200078e0017 */
[----:B------:R-:W-:Y:S01]  /*1140*/  IADD3 R38, P3, PT, R38, 0x8, RZ ;  /* 0x0000000826267810 */ /* 0x000fe20007f7e0ff */
[----:B------:R-:W-:Y:S01]  /*1150*/  IMAD.MOV.U32 R33, RZ, RZ, R40 ;  /* 0x000000ffff217224 */ /* 0x000fe200078e0028 */
[----:B------:R-:W-:Y:S01]  /*1160*/  IADD3 R12, P2, PT, R12, 0x1, RZ ;  /* 0x000000010c0c7810 */ /* 0x000fe20007f5e0ff */
[----:B------:R-:W-:Y:S01]  /*1170*/  IMAD.X R10, RZ, RZ, R10, P0 ;  /* 0x000000ffff0a7224 */ /* 0x000fe200000e060a */
[----:B------:R-:W-:Y:S01]  /*1180*/  ISETP.NE.U32.AND P0, PT, R11, R6, PT ;  /* 0x000000060b00720c */ /* 0x000fe20003f05070 */
[----:B------:R-:W-:Y:S02]  /*1190*/  IMAD.X R39, RZ, RZ, R39, P3 ;  /* 0x000000ffff277224 */ /* 0x000fe400018e0627 */
[----:B------:R-:W-:Y:S01]  /*11a0*/  IMAD.X R13, RZ, RZ, R13, P2 ;  /* 0x000000ffff0d7224 */ /* 0x000fe200010e060d */
[----:B------:R-:W-:-:S13]  /*11b0*/  ISETP.NE.AND.EX P0, PT, R10, R7, PT, P0 ;  /* 0x000000070a00720c */ /* 0x000fda0003f05300 */
[----:B------:R-:W-:Y:S05]  /*11c0*/  @P0 BRA `(.L_x_27) ;  /* 0xfffffff000ac0947 */ /* 0x000fea000383ffff */
.L_x_9:
[----:B------:R-:W-:Y:S05]  /*11d0*/  BSYNC.RECONVERGENT B1 ;  /* 0x0000000000017941 */ /* 0x000fea0003800200 */
.L_x_8:
[----:B-1----:R-:W-:-:S05]  /*11e0*/  IADD3 R20, P0, PT, R20, 0x100, RZ ;  /* 0x0000010014147810 */ /* 0x002fca0007f1e0ff */
[----:B------:R-:W-:Y:S01]  /*11f0*/  IMAD.X R23, RZ, RZ, R21, P0 ;  /* 0x000000ffff177224 */ /* 0x000fe200000e0615 */
[----:B------:R-:W-:Y:S07]  /*1200*/  @!P1 BRA `(.L_x_28) ;  /* 0xfffffff0003c9947 */ /* 0x000fee000383ffff */
[----:B------:R-:W-:Y:S05]  /*1210*/  BSYNC.RECONVERGENT B2 ;  /* 0x0000000000027941 */ /* 0x000fea0003800200 */
.L_x_7:
[----:B------:R-:W-:Y:S01]  /*1220*/  ISETP.GE.U32.AND P0, PT, R2, 0x21, PT ;  /* 0x000000210200780c */ /* 0x000fe20003f06070 */
[----:B------:R-:W-:Y:S03]  /*1230*/  BSSY.RECONVERGENT B1, `(.L_x_29) ;  /* 0x0000334000017945 */ /* 0x000fe60003800200 */
[----:B------:R-:W-:-:S13]  /*1240*/  ISETP.GE.AND.EX P0, PT, R22, RZ, PT, P0 ;  /* 0x000000ff1600720c */ /* 0x000fda0003f06300 */
[----:B------:R-:W-:Y:S05]  /*1250*/  @!P0 BRA `(.L_x_30) ;  /* 0x0000003000c48947 */ /* 0x000fea0003800000 */
[----:B------:R-:W1:Y:S01]  /*1260*/  LDCU UR4, c[0x0][0x388] ;  /* 0x00007100ff0477ac */ /* 0x000e620008000800 */
[----:B------:R-:W-:Y:S01]  /*1270*/  IADD3 R32, P0, PT, R24, R4, RZ ;  /* 0x0000000418207210 */ /* 0x000fe20007f1e0ff */
[----:B------:R-:W-:Y:S04]  /*1280*/  BSSY.RECONVERGENT B0, `(.L_x_31) ;  /* 0x00002e9000007945 */ /* 0x000fe80003800200 */
[----:B------:R-:W-:Y:S01]  /*1290*/  IMAD.X R31, R25, 0x1, R5, P0 ;  /* 0x00000001191f7824 */ /* 0x000fe200000e0605 */
[----:B-1----:R-:W-:-:S09]  /*12a0*/  UISETP.GT.AND UP0, UPT, UR4, URZ, UPT ;  /* 0x000000ff0400728c */ /* 0x002fd2000bf04270 */
[----:B------:R-:W-:Y:S05]  /*12b0*/  BRA.U UP0, `(.L_x_32) ;  /* 0x0000000d00b87547 */ /* 0x000fea000b800000 */
[----:B------:R-:W-:Y:S01]  /*12c0*/  BSSY.RECONVERGENT B3, `(.L_x_33) ;  /* 0x00000ec000037945 */ /* 0x000fe20003800200 */
[----:B------:R-:W-:Y:S01]  /*12d0*/  PLOP3.LUT P1, PT, PT, PT, PT, 0x8, 0x80 ;  /* 0x000000000080781c */ /* 0x000fe20003f2e170 */
[----:B------:R-:W-:Y:S02]  /*12e0*/  IMAD.MOV.U32 R3, RZ, RZ, 0x20 ;  /* 0x00000020ff037424 */ /* 0x000fe400078e00ff */
[----:B------:R-:W-:-:S10]  /*12f0*/  IMAD.MOV.U32 R0, RZ, RZ, RZ ;  /* 0x000000ffff007224 */ /* 0x000fd400078e00ff */
.L_x_50:
[----:B------:R-:W-:Y:S01]  /*1300*/  PLOP3.LUT P2, PT, P1, PT, PT, 0x8, 0x80 ;  /* 0x000000000080781c */ /* 0x000fe20000f4e170 */
[----:B------:R-:W-:Y:S01]  /*1310*/  BSSY.RECONVERGENT B2, `(.L_x_34) ;  /* 0x00000e1000027945 */ /* 0x000fe20003800200 */
[----:B------:R-:W-:Y:S02]  /*1320*/  PLOP3.LUT P0, PT, P1, PT, PT, 0x80, 0x8 ;  /* 0x000000000008781c */ /* 0x000fe40000f0f070 */
[----:B------:R-:W-:-:S09]  /*1330*/  PLOP3.LUT P1, PT, P1, PT, PT, 0x8, 0x80 ;  /* 0x000000000080781c */ /* 0x000fd20000f2e170 */
[----:B01----:R-:W-:Y:S05]  /*1340*/  @P2 BRA `(.L_x_35) ;  /* 0x0000000c00742947 */ /* 0x003fea0003800000 */
[C---:B------:R-:W-:Y:S01]  /*1350*/  SHF.L.U64.HI R6, R3.reuse, 0x4, R0 ;  /* 0x0000000403067819 */ /* 0x040fe20000010200 */
[----:B------:R-:W-:Y:S02]  /*1360*/  IMAD.SHL.U32 R7, R3, 0x10, RZ ;  /* 0x0000001003077824 */ /* 0x000fe400078e00ff */
[----:B------:R-:W-:Y:S02]  /*1370*/  IMAD.MOV.U32 R8, RZ, RZ, R16 ;  /* 0x000000ffff087224 */ /* 0x000fe400078e0010 */
[----:B------:R-:W-:Y:S02]  /*1380*/  IMAD.MOV.U32 R9, RZ, RZ, R17 ;  /* 0x000000ffff097224 */ /* 0x000fe400078e0011 */
[----:B0-----:R-:W-:Y:S02]  /*1390*/  IMAD.MOV.U32 R29, RZ, RZ, R4 ;  /* 0x000000ffff1d7224 */ /* 0x001fe400078e0004 */
[----:B------:R-:W-:-:S07]  /*13a0*/  IMAD.MOV.U32 R28, RZ, RZ, R5 ;  /* 0x000000ffff1c7224 */ /* 0x000fce00078e0005 */
.L_x_49:
[C---:B------:R-:W-:Y:S01]  /*13b0*/  IMAD.SHL.U32 R10, R3.reuse, 0x8, RZ ;  /* 0x00000008030a7824 */ /* 0x040fe200078e00ff */
[----:B------:R-:W-:Y:S01]  /*13c0*/  SHF.L.U64.HI R12, R3, 0x3, R0 ;  /* 0x00000003030c7819 */ /* 0x000fe20000010200 */
[----:B------:R-:W-:Y:S01]  /*13d0*/  BSSY.RECONVERGENT B4, `(.L_x_36) ;  /* 0x0000032000047945 */ /* 0x000fe20003800200 */
[----:B------:R-:W-:Y:S02]  /*13e0*/  IMAD.MOV.U32 R30, RZ, RZ, R8 ;  /* 0x000000ffff1e7224 */ /* 0x000fe400078e0008 */
[----:B------:R-:W-:Y:S01]  /*13f0*/  IADD3 R11, P2, PT, R10, R29, RZ ;  /* 0x0000001d0a0b7210 */ /* 0x000fe20007f5e0ff */
[----:B------:R-:W-:-:S03]  /*1400*/  IMAD.MOV.U32 R23, RZ, RZ, R9 ;  /* 0x000000ffff177224 */ /* 0x000fc600078e0009 */
[----:B------:R-:W-:Y:S01]  /*1410*/  IADD3 RZ, P3, PT, R11, -R32, RZ ;  /* 0x800000200bff7210 */ /* 0x000fe20007f7e0ff */
[----:B------:R-:W-:-:S04]  /*1420*/  IMAD.X R14, R12, 0x1, R28, P2 ;  /* 0x000000010c0e7824 */ /* 0x000fc800010e061c */
[----:B------:R-:W-:-:S05]  /*1430*/  IMAD.X R13, R14, 0x1, ~R31, P3 ;  /* 0x000000010e0d7824 */ /* 0x000fca00018e0e1f */
[----:B------:R-:W-:-:S04]  /*1440*/  ISETP.GE.AND P2, PT, R13, RZ, PT ;  /* 0x000000ff0d00720c */ /* 0x000fc80003f46270 */
[----:B-1----:R-:W-:Y:S02]  /*1450*/  SEL R26, R11, R32, !P2 ;  /* 0x000000200b1a7207 */ /* 0x002fe40005000000 */
[----:B------:R-:W-:Y:S02]  /*1460*/  SEL R27, R14, R31, !P2 ;  /* 0x0000001f0e1b7207 */ /* 0x000fe40005000000 */
[----:B------:R-:W-:Y:S01]  /*1470*/  IADD3 R13, P3, PT, R26, R10, RZ ;  /* 0x0000000a1a0d7210 */ /* 0x000fe20007f7e0ff */
[----:B------:R-:W-:Y:S02]  /*1480*/  IMAD.MOV.U32 R36, RZ, RZ, R26 ;  /* 0x000000ffff247224 */ /* 0x000fe400078e001a */
[----:B------:R-:W-:Y:S01]  /*1490*/  IMAD.MOV.U32 R37, RZ, RZ, R27 ;  /* 0x000000ffff257224 */ /* 0x000fe200078e001b */
[----:B------:R-:W-:Y:S01]  /*14a0*/  IADD3 RZ, P2, PT, R13, -R32, RZ ;  /* 0x800000200dff7210 */ /* 0x000fe20007f5e0ff */
[----:B0-----:R-:W-:Y:S01]  /*14b0*/  IMAD.X R18, R27, 0x1, R12, P3 ;  /* 0x000000011b127824 */ /* 0x001fe200018e060c */
[----:B------:R-:W-:-:S03]  /*14c0*/  ISETP.EQ.U32.AND P3, PT, R29, R26, PT ;  /* 0x0000001a1d00720c */ /* 0x000fc60003f62070 */
[----:B------:R-:W-:-:S05]  /*14d0*/  IMAD.X R15, R18, 0x1, ~R31, P2 ;  /* 0x00000001120f7824 */ /* 0x000fca00010e0e1f */
[----:B------:R-:W-:-:S04]  /*14e0*/  ISETP.GE.AND P2, PT, R15, RZ, PT ;  /* 0x000000ff0f00720c */ /* 0x000fc80003f46270 */
[----:B------:R-:W-:Y:S02]  /*14f0*/  SEL R13, R13, R32, !P2 ;  /* 0x000000200d0d7207 */ /* 0x000fe40005000000 */
[----:B------:R-:W-:Y:S02]  /*1500*/  SEL R15, R18, R31, !P2 ;  /* 0x0000001f120f7207 */ /* 0x000fe40005000000 */
[----:B------:R-:W-:-:S04]  /*1510*/  ISETP.NE.U32.AND P2, PT, R26, R13, PT ;  /* 0x0000000d1a00720c */ /* 0x000fc80003f45070 */
[----:B------:R-:W-:-:S04]  /*1520*/  ISETP.NE.AND.EX P2, PT, R27, R15, PT, P2 ;  /* 0x0000000f1b00720c */ /* 0x000fc80003f45320 */
[----:B------:R-:W-:-:S13]  /*1530*/  ISETP.EQ.OR.EX P2, PT, R28, R27, !P2, P3 ;  /* 0x0000001b1c00720c */ /* 0x000fda0005742730 */
[----:B------:R-:W-:Y:S05]  /*1540*/  @P2 BRA `(.L_x_37) ;  /* 0x0000000000682947 */ /* 0x000fea0003800000 */
[----:B------:R-:W-:Y:S02]  /*1550*/  IMAD.MOV.U32 R30, RZ, RZ, R8 ;  /* 0x000000ffff1e7224 */ /* 0x000fe400078e0008 */
[----:B------:R-:W-:Y:S02]  /*1560*/  IMAD.MOV.U32 R23, RZ, RZ, R9 ;  /* 0x000000ffff177224 */ /* 0x000fe400078e0009 */
[----:B------:R-:W-:Y:S02]  /*1570*/  IMAD.MOV.U32 R36, RZ, RZ, R26 ;  /* 0x000000ffff247224 */ /* 0x000fe400078e001a */
[----:B------:R-:W-:-:S07]  /*1580*/  IMAD.MOV.U32 R37, RZ, RZ, R27 ;  /* 0x000000ffff257224 */ /* 0x000fce00078e001b */
.L_x_38:
[----:B------:R-:W-:Y:S02]  /*1590*/  IMAD.MOV.U32 R20, RZ, RZ, R36 ;  /* 0x000000ffff147224 */ /* 0x000fe400078e0024 */
[----:B------:R-:W-:Y:S02]  /*15a0*/  IMAD.MOV.U32 R21, RZ, RZ, R37 ;  /* 0x000000ffff157224 */ /* 0x000fe400078e0025 */
[----:B------:R-:W-:Y:S02]  /*15b0*/  IMAD.MOV.U32 R18, RZ, RZ, R29 ;  /* 0x000000ffff127224 */ /* 0x000fe400078e001d */
[----:B------:R-:W-:Y:S02]  /*15c0*/  IMAD.MOV.U32 R19, RZ, RZ, R28 ;  /* 0x000000ffff137224 */ /* 0x000fe400078e001c */
[----:B------:R-:W2:Y:S04]  /*15d0*/  LD.E.64 R20, desc[UR36][R20.64] ;  /* 0x0000002414147980 */ /* 0x000ea8000c101b00 */
[----:B------:R-:W2:Y:S01]  /*15e0*/  LD.E.64 R18, desc[UR36][R18.64] ;  /* 0x0000002412127980 */ /* 0x000ea2000c101b00 */
[----:B------:R-:W-:-:S02]  /*15f0*/  IMAD.MOV.U32 R24, RZ, RZ, R30 ;  /* 0x000000ffff187224 */ /* 0x000fc400078e001e */
[----:B------:R-:W-:Y:S01]  /*1600*/  IMAD.MOV.U32 R25, RZ, RZ, R23 ;  /* 0x000000ffff197224 */ /* 0x000fe200078e0017 */
[----:B--2---:R-:W-:-:S14]  /*1610*/  DSETP.GEU.AND P2, PT, R20, R18, PT ;  /* 0x000000121400722a */ /* 0x004fdc0003f4e000 */
[----:B------:R-:W-:Y:S01]  /*1620*/  @!P2 IADD3 R36, P3, PT, R36, 0x8, RZ ;  /* 0x000000082424a810 */ /* 0x000fe20007f7e0ff */
[----:B------:R0:W-:Y:S01]  /*1630*/  @!P2 STG.E.64 desc[UR36][R24.64], R20 ;  /* 0x000000141800a986 */ /* 0x0001e2000c101b24 */
[----:B------:R-:W-:-:S03]  /*1640*/  @P2 IADD3 R29, P4, PT, R29, 0x8, RZ ;  /* 0x000000081d1d2810 */ /* 0x000fc60007f9e0ff */
[----:B------:R0:W-:Y:S01]  /*1650*/  @P2 STG.E.64 desc[UR36][R24.64], R18 ;  /* 0x0000001218002986 */ /* 0x0001e2000c101b24 */
[----:B------:R-:W-:Y:S01]  /*1660*/  @!P2 IMAD.X R37, RZ, RZ, R37, P3 ;  /* 0x000000ffff25a224 */ /* 0x000fe200018e0625 */
[----:B------:R-:W-:Y:S01]  /*1670*/  ISETP.NE.U32.AND P3, PT, R29, R26, PT ;  /* 0x0000001a1d00720c */ /* 0x000fe20003f65070 */
[----:B------:R-:W-:Y:S01]  /*1680*/  @P2 IMAD.X R28, RZ, RZ, R28, P4 ;  /* 0x000000ffff1c2224 */ /* 0x000fe200020e061c */
[----:B------:R-:W-:Y:S02]  /*1690*/  ISETP.NE.U32.AND P2, PT, R36, R13, PT ;  /* 0x0000000d2400720c */ /* 0x000fe40003f45070 */
[----:B------:R-:W-:Y:S02]  /*16a0*/  IADD3 R30, P4, PT, R24, 0x8, RZ ;  /* 0x00000008181e7810 */ /* 0x000fe40007f9e0ff */
[----:B------:R-:W-:Y:S02]  /*16b0*/  ISETP.NE.AND.EX P2, PT, R37, R15, PT, P2 ;  /* 0x0000000f2500720c */ /* 0x000fe40003f45320 */
[----:B------:R-:W-:Y:S01]  /*16c0*/  ISETP.NE.AND.EX P3, PT, R28, R27, PT, P3 ;  /* 0x0000001b1c00720c */ /* 0x000fe20003f65330 */
[----:B------:R-:W-:-:S12]  /*16d0*/  IMAD.X R23, RZ, RZ, R25, P4 ;  /* 0x000000ffff177224 */ /* 0x000fd800020e0619 */
[----:B0-----:R-:W-:Y:S05]  /*16e0*/  @P2 BRA P3, `(.L_x_38) ;  /* 0xfffffffc00a82947 */ /* 0x001fea000183ffff */
.L_x_37:
[----:B------:R-:W-:Y:S05]  /*16f0*/  BSYNC.RECONVERGENT B4 ;  /* 0x0000000000047941 */ /* 0x000fea0003800200 */
.L_x_36:
[----:B------:R-:W-:Y:S01]  /*1700*/  IADD3 R33, P2, PT, -R29, R26, RZ ;  /* 0x0000001a1d217210 */ /* 0x000fe20007f5e1ff */
[----:B------:R-:W-:Y:S04]  /*1710*/  BSSY.RECONVERGENT B4, `(.L_x_39) ;  /* 0x000004c000047945 */ /* 0x000fe80003800200 */
[----:B------:R-:W-:-:S05]  /*1720*/  IMAD.X R38, R27, 0x1, ~R28, P2 ;  /* 0x000000011b267824 */ /* 0x000fca00010e0e1c */
[--C-:B------:R-:W-:Y:S02]  /*1730*/  SHF.R.S64 R35, R33, 0x3, R38.reuse ;  /* 0x0000000321237819 */ /* 0x100fe40000001026 */
[----:B------:R-:W-:Y:S02]  /*1740*/  SHF.R.S32.HI R34, RZ, 0x3, R38 ;  /* 0x00000003ff227819 */ /* 0x000fe40000011426 */
[----:B------:R-:W-:-:S04]  /*1750*/  ISETP.GE.U32.AND P2, PT, R35, 0x1, PT ;  /* 0x000000012300780c */ /* 0x000fc80003f46070 */
[----:B------:R-:W-:-:S13]  /*1760*/  ISETP.GE.AND.EX P2, PT, R34, RZ, PT, P2 ;  /* 0x000000ff2200720c */ /* 0x000fda0003f46320 */
[----:B------:R-:W-:Y:S05]  /*1770*/  @!P2 BRA `(.L_x_40) ;  /* 0x000000040014a947 */ /* 0x000fea0003800000 */
[C---:B------:R-:W-:Y:S01]  /*1780*/  LOP3.LUT R26, R35.reuse, 0x3, RZ, 0xc0, !PT ;  /* 0x00000003231a7812 */ /* 0x040fe200078ec0ff */
[----:B------:R-:W-:Y:S01]  /*1790*/  BSSY.RECONVERGENT B5, `(.L_x_41) ;  /* 0x000002d000057945 */ /* 0x000fe20003800200 */
[----:B------:R-:W-:Y:S01]  /*17a0*/  ISETP.GE.U32.AND P2, PT, R35, 0x4, PT ;  /* 0x000000042300780c */ /* 0x000fe20003f46070 */
[----:B------:R-:W-:Y:S01]  /*17b0*/  IMAD.MOV.U32 R41, RZ, RZ, R30 ;  /* 0x000000ffff297224 */ /* 0x000fe200078e001e */
[----:B------:R-:W-:Y:S01]  /*17c0*/  ISETP.NE.U32.AND P3, PT, R26, RZ, PT ;  /* 0x000000ff1a00720c */ /* 0x000fe20003f65070 */
[----:B------:R-:W-:Y:S01]  /*17d0*/  IMAD.MOV.U32 R44, RZ, RZ, R23 ;  /* 0x000000ffff2c7224 */ /* 0x000fe200078e0017 */
[----:B------:R-:W-:Y:S01]  /*17e0*/  ISETP.GE.U32.AND.EX P2, PT, R34, RZ, PT, P2 ;  /* 0x000000ff2200720c */ /* 0x000fe20003f46120 */
[----:B------:R-:W-:Y:S01]  /*17f0*/  IMAD.MOV.U32 R42, RZ, RZ, R29 ;  /* 0x000000ffff2a7224 */ /* 0x000fe200078e001d */
[----:B------:R-:W-:Y:S01]  /*1800*/  ISETP.NE.AND.EX P3, PT, RZ, RZ, PT, P3 ;  /* 0x000000ffff00720c */ /* 0x000fe20003f65330 */
[----:B------:R-:W-:Y:S02]  /*1810*/  IMAD.MOV.U32 R43, RZ, RZ, R28 ;  /* 0x000000ffff2b7224 */ /* 0x000fe400078e001c */
[----:B------:R-:W-:-:S02]  /*1820*/  IMAD.MOV.U32 R39, RZ, RZ, R35 ;  /* 0x000000ffff277224 */ /* 0x000fc400078e0023 */
[----:B------:R-:W-:-:S08]  /*1830*/  IMAD.MOV.U32 R40, RZ, RZ, R34 ;  /* 0x000000ffff287224 */ /* 0x000fd000078e0022 */
[----:B------:R-:W-:Y:S05]  /*1840*/  @!P3 BRA `(.L_x_42) ;  /* 0x000000000084b947 */ /* 0x000fea0003800000 */
[----:B------:R-:W-:Y:S02]  /*1850*/  IMAD.MOV.U32 R18, RZ, RZ, R29 ;  /* 0x000000ffff127224 */ /* 0x000fe400078e001d */
[----:B------:R-:W-:-:S05]  /*1860*/  IMAD.MOV.U32 R19, RZ, RZ, R28 ;  /* 0x000000ffff137224 */ /* 0x000fca00078e001c */
[----:B------:R-:W2:Y:S01]  /*1870*/  LD.E.64 R24, desc[UR36][R18.64] ;  /* 0x0000002412187980 */ /* 0x000ea2000c101b00 */
[----:B------:R-:W-:Y:S01]  /*1880*/  IMAD.MOV.U32 R20, RZ, RZ, R30 ;  /* 0x000000ffff147224 */ /* 0x000fe200078e001e */
[----:B------:R-:W-:Y:S01]  /*1890*/  ISETP.NE.U32.AND P3, PT, R26, 0x1, PT ;  /* 0x000000011a00780c */ /* 0x000fe20003f65070 */
[----:B------:R-:W-:Y:S01]  /*18a0*/  IMAD.MOV.U32 R21, RZ, RZ, R23 ;  /* 0x000000ffff157224 */ /* 0x000fe200078e0017 */
[----:B------:R-:W-:Y:S02]  /*18b0*/  IADD3 R42, P4, PT, R29, 0x8, RZ ;  /* 0x000000081d2a7810 */ /* 0x000fe40007f9e0ff */
[----:B------:R-:W-:Y:S02]  /*18c0*/  ISETP.NE.AND.EX P3, PT, RZ, RZ, PT, P3 ;  /* 0x000000ffff00720c */ /* 0x000fe40003f65330 */
[----:B------:R-:W-:Y:S01]  /*18d0*/  IADD3 R41, P5, PT, R30, 0x8, RZ ;  /* 0x000000081e297810 */ /* 0x000fe20007fbe0ff */
[----:B------:R-:W-:Y:S01]  /*18e0*/  IMAD.X R43, RZ, RZ, R28, P4 ;  /* 0x000000ffff2b7224 */ /* 0x000fe200020e061c */
[----:B------:R-:W-:-:S03]  /*18f0*/  IADD3 R39, P6, PT, R35, -0x1, RZ ;  /* 0xffffffff23277810 */ /* 0x000fc60007fde0ff */
[----:B------:R-:W-:Y:S01]  /*1900*/  IMAD.X R44, RZ, RZ, R23, P5 ;  /* 0x000000ffff2c7224 */ /* 0x000fe200028e0617 */
[----:B------:R-:W-:Y:S01]  /*1910*/  IADD3.X R40, PT, PT, R34, -0x1, RZ, P6, !PT ;  /* 0xffffffff22287810 */ /* 0x000fe200037fe4ff */
[----:B--2---:R0:W-:Y:S04]  /*1920*/  STG.E.64 desc[UR36][R20.64], R24 ;  /* 0x0000001814007986 */ /* 0x0041e8000c101b24 */
[----:B------:R-:W-:Y:S05]  /*1930*/  @!P3 BRA `(.L_x_42) ;  /* 0x000000000048b947 */ /* 0x000fea0003800000 */
[----:B0-----:R-:W2:Y:S01]  /*1940*/  LD.E.64 R24, desc[UR36][R18.64+0x8] ;  /* 0x0000082412187980 */ /* 0x001ea2000c101b00 */
[----:B------:R-:W-:-:S04]  /*1950*/  ISETP.NE.U32.AND P3, PT, R26, 0x2, PT ;  /* 0x000000021a00780c */ /* 0x000fc80003f65070 */
[----:B------:R-:W-:Y:S01]  /*1960*/  ISETP.NE.AND.EX P3, PT, RZ, RZ, PT, P3 ;  /* 0x000000ffff00720c */ /* 0x000fe20003f65330 */
[----:B--2---:R1:W-:-:S12]  /*1970*/  STG.E.64 desc[UR36][R20.64+0x8], R24 ;  /* 0x0000081814007986 */ /* 0x0043d8000c101b24 */
[----:B------:R-:W2:Y:S01]  /*1980*/  @P3 LD.E.64 R26, desc[UR36][R18.64+0x10] ;  /* 0x00001024121a3980 */ /* 0x000ea2000c101b00 */
[C---:B------:R-:W-:Y:S02]  /*1990*/  IADD3 R42, P4, PT, R29.reuse, 0x10, RZ ;  /* 0x000000101d2a7810 */ /* 0x040fe40007f9e0ff */
[C---:B------:R-:W-:Y:S02]  /*19a0*/  IADD3 R41, P5, PT, R30.reuse, 0x10, RZ ;  /* 0x000000101e297810 */ /* 0x040fe40007fbe0ff */
[----:B------:R-:W-:Y:S01]  /*19b0*/  @P3 IADD3 R42, P6, PT, R29, 0x18, RZ ;  /* 0x000000181d2a3810 */ /* 0x000fe20007fde0ff */
[--C-:B------:R-:W-:Y:S01]  /*19c0*/  IMAD.X R43, RZ, RZ, R28.reuse, P4 ;  /* 0x000000ffff2b7224 */ /* 0x100fe200020e061c */
[C---:B------:R-:W-:Y:S01]  /*19d0*/  IADD3 R39, P4, PT, R35.reuse, -0x2, RZ ;  /* 0xfffffffe23277810 */ /* 0x040fe20007f9e0ff */
[----:B------:R-:W-:Y:S01]  /*19e0*/  IMAD.X R44, RZ, RZ, R23, P5 ;  /* 0x000000ffff2c7224 */ /* 0x000fe200028e0617 */
[----:B------:R-:W-:Y:S01]  /*19f0*/  @P3 IADD3 R41, P5, PT, R30, 0x18, RZ ;  /* 0x000000181e293810 */ /* 0x000fe20007fbe0ff */
[----:B------:R-:W-:Y:S01]  /*1a00*/  @P3 IMAD.X R43, RZ, RZ, R28, P6 ;  /* 0x000000ffff2b3224 */ /* 0x000fe200030e061c */
[----:B------:R-:W-:-:S02]  /*1a10*/  @P3 IADD3 R39, P6, PT, R35, -0x3, RZ ;  /* 0xfffffffd23273810 */ /* 0x000fc40007fde0ff */
[C---:B------:R-:W-:Y:S01]  /*1a20*/  IADD3.X R40, PT, PT, R34.reuse, -0x1, RZ, P4, !PT ;  /* 0xffffffff22287810 */ /* 0x040fe200027fe4ff */
[----:B------:R-:W-:Y:S01]  /*1a30*/  @P3 IMAD.X R44, RZ, RZ, R23, P5 ;  /* 0x000000ffff2c3224 */ /* 0x000fe200028e0617 */
[----:B------:R-:W-:Y:S01]  /*1a40*/  @P3 IADD3.X R40, PT, PT, R34, -0x1, RZ, P6, !PT ;  /* 0xffffffff22283810 */ /* 0x000fe200037fe4ff */
[----:B--2---:R1:W-:Y:S08]  /*1a50*/  @P3 STG.E.64 desc[UR36][R20.64+0x10], R26 ;  /* 0x0000101a14003986 */ /* 0x0043f0000c101b24 */
.L_x_42:
[----:B------:R-:W-:Y:S05]  /*1a60*/  BSYNC.RECONVERGENT B5 ;  /* 0x0000000000057941 */ /* 0x000fea0003800200 */
.L_x_41:
[----:B------:R-:W-:Y:S05]  /*1a70*/  @!P2 BRA `(.L_x_40) ;  /* 0x000000000054a947 */ /* 0x000fea0003800000 */
.L_x_43:
[----:B01----:R-:W-:Y:S02]  /*1a80*/  IMAD.MOV.U32 R20, RZ, RZ, R42 ;  /* 0x000000ffff147224 */ /* 0x003fe400078e002a */
[----:B------:R-:W-:-:S05]  /*1a90*/  IMAD.MOV.U32 R21, RZ, RZ, R43 ;  /* 0x000000ffff157224 */ /* 0x000fca00078e002b */
[----:B--2---:R-:W2:Y:S01]  /*1aa0*/  LD.E.64 R24, desc[UR36][R20.64] ;  /* 0x0000002414187980 */ /* 0x004ea2000c101b00 */
[----:B------:R-:W-:Y:S02]  /*1ab0*/  IMAD.MOV.U32 R18, RZ, RZ, R41 ;  /* 0x000000ffff127224 */ /* 0x000fe400078e0029 */
[----:B------:R-:W-:-:S05]  /*1ac0*/  IMAD.MOV.U32 R19, RZ, RZ, R44 ;  /* 0x000000ffff137224 */ /* 0x000fca00078e002c */
[----:B--2---:R2:W-:Y:S04]  /*1ad0*/  STG.E.64 desc[UR36][R18.64], R24 ;  /* 0x0000001812007986 */ /* 0x0045e8000c101b24 */
[----:B------:R-:W3:Y:S04]  /*1ae0*/  LD.E.64 R26, desc[UR36][R20.64+0x8] ;  /* 0x00000824141a7980 */ /* 0x000ee8000c101b00 */
[----:B---3--:R2:W-:Y:S04]  /*1af0*/  STG.E.64 desc[UR36][R18.64+0x8], R26 ;  /* 0x0000081a12007986 */ /* 0x0085e8000c101b24 */
[----:B------:R-:W3:Y:S04]  /*1b00*/  LD.E.64 R28, desc[UR36][R20.64+0x10] ;  /* 0x00001024141c7980 */ /* 0x000ee8000c101b00 */
[----:B---3--:R2:W-:Y:S04]  /*1b10*/  STG.E.64 desc[UR36][R18.64+0x10], R28 ;  /* 0x0000101c12007986 */ /* 0x0085e8000c101b24 */
[----:B------:R-:W3:Y:S01]  /*1b20*/  LD.E.64 R34, desc[UR36][R20.64+0x18] ;  /* 0x0000182414227980 */ /* 0x000ee2000c101b00 */
[----:B------:R-:W-:-:S02]  /*1b30*/  ISETP.GT.U32.AND P2, PT, R39, 0x4, PT ;  /* 0x000000042700780c */ /* 0x000fc40003f44070 */
[----:B------:R-:W-:Y:S02]  /*1b40*/  IADD3 R42, P3, PT, R20, 0x20, RZ ;  /* 0x00000020142a7810 */ /* 0x000fe40007f7e0ff */
[----:B------:R-:W-:Y:S02]  /*1b50*/  ISETP.GT.U32.AND.EX P2, PT, R40, RZ, PT, P2 ;  /* 0x000000ff2800720c */ /* 0x000fe40003f44120 */
[----:B------:R-:W-:Y:S01]  /*1b60*/  IADD3 R41, P4, PT, R18, 0x20, RZ ;  /* 0x0000002012297810 */ /* 0x000fe20007f9e0ff */
[----:B------:R-:W-:Y:S01]  /*1b70*/  IMAD.X R43, RZ, RZ, R21, P3 ;  /* 0x000000ffff2b7224 */ /* 0x000fe200018e0615 */
[----:B------:R-:W-:-:S03]  /*1b80*/  IADD3 R39, P5, PT, R39, -0x4, RZ ;  /* 0xfffffffc27277810 */ /* 0x000fc60007fbe0ff */
[----:B------:R-:W-:Y:S01]  /*1b90*/  IMAD.X R44, RZ, RZ, R19, P4 ;  /* 0x000000ffff2c7224 */ /* 0x000fe200020e0613 */
[----:B------:R-:W-:Y:S01]  /*1ba0*/  IADD3.X R40, PT, PT, R40, -0x1, RZ, P5, !PT ;  /* 0xffffffff28287810 */ /* 0x000fe20002ffe4ff */
[----:B---3--:R2:W-:Y:S04]  /*1bb0*/  STG.E.64 desc[UR36][R18.64+0x18], R34 ;  /* 0x0000182212007986 */ /* 0x0085e8000c101b24 */
[----:B------:R-:W-:Y:S05]  /*1bc0*/  @P2 BRA `(.L_x_43) ;  /* 0xfffffffc00ac2947 */ /* 0x000fea000383ffff */
.L_x_40:
[----:B------:R-:W-:Y:S05]  /*1bd0*/  BSYNC.RECONVERGENT B4 ;  /* 0x0000000000047941 */ /* 0x000fea0003800200 */
.L_x_39:
[----:B------:R-:W-:Y:S01]  /*1be0*/  IADD3 R13, P2, PT, -R36, R13, RZ ;  /* 0x0000000d240d7210 */ /* 0x000fe20007f5e1ff */
[----:B------:R-:W-:Y:S04]  /*1bf0*/  BSSY.RECONVERGENT B4, `(.L_x_44) ;  /* 0x000004a000047945 */ /* 0x000fe80003800200 */
[----:B--2---:R-:W-:-:S05]  /*1c00*/  IMAD.X R18, R15, 0x1, ~R37, P2 ;  /* 0x000000010f127824 */ /* 0x004fca00010e0e25 */
[--C-:B------:R-:W-:Y:S02]  /*1c10*/  SHF.R.S64 R28, R13, 0x3, R18.reuse ;  /* 0x000000030d1c7819 */ /* 0x100fe40000001012 */
[----:B------:R-:W-:Y:S02]  /*1c20*/  SHF.R.S32.HI R29, RZ, 0x3, R18 ;  /* 0x00000003ff1d7819 */ /* 0x000fe40000011412 */
[----:B------:R-:W-:Y:S02]  /*1c30*/  ISETP.GE.U32.AND P2, PT, R28, 0x1, PT ;  /* 0x000000011c00780c */ /* 0x000fe40003f46070 */
[----:B------:R-:W-:Y:S02]  /*1c40*/  IADD3 R18, P3, PT, R30, R33, RZ ;  /* 0x000000211e127210 */ /* 0x000fe40007f7e0ff */
[----:B------:R-:W-:-:S03]  /*1c50*/  ISETP.GE.AND.EX P2, PT, R29, RZ, PT, P2 ;  /* 0x000000ff1d00720c */ /* 0x000fc60003f46320 */
[----:B------:R-:W-:-:S10]  /*1c60*/  IMAD.X R19, R23, 0x1, R38, P3 ;  /* 0x0000000117137824 */ /* 0x000fd400018e0626 */
[----:B------:R-:W-:Y:S05]  /*1c70*/  @!P2 BRA `(.L_x_45) ;  /* 0x000000040004a947 */ /* 0x000fea0003800000 */
[C---:B01----:R-:W-:Y:S01]  /*1c80*/  LOP3.LUT R24, R28.reuse, 0x3, RZ, 0xc0, !PT ;  /* 0x000000031c187812 */ /* 0x043fe200078ec0ff */
        /* <DEDUP_REMOVED lines=12> */
[----:B------:R-:W2:Y:S01]  /*1d50*/  LD.E.64 R20, desc[UR36][R36.64] ;  /* 0x0000002424147980 */ /* 0x000ea2000c101b00 */
[----:B------:R-:W-:Y:S02]  /*1d60*/  ISETP.NE.U32.AND P3, PT, R24, 0x1, PT ;  /* 0x000000011800780c */ /* 0x000fe40003f65070 */
        /* <DEDUP_REMOVED lines=15> */
[----:B------:R-:W-:Y:S02]  /*1e60*/  @P3 IADD3 R23, P6, PT, R36, 0x18, RZ ;  /* 0x0000001824173810 */ /* 0x000fe40007fde0ff */
[----:B------:R-:W-:Y:S01]  /*1e70*/  IADD3 R13, P5, PT, R28, -0x2, RZ ;  /* 0xfffffffe1c0d7810 */ /* 0x000fe20007fbe0ff */
[--C-:B------:R-:W-:Y:S01]  /*1e80*/  IMAD.X R26, RZ, RZ, R37.reuse, P4 ;  /* 0x000000ffff1a7224 */ /* 0x100fe200020e0625 */
[C---:B------:R-:W-:Y:S01]  /*1e90*/  IADD3 R30, P4, PT, R18.reuse, 0x10, RZ ;  /* 0x00000010121e7810 */ /* 0x040fe20007f9e0ff */
[----:B------:R-:W-:Y:S01]  /*1ea0*/  @P3 IMAD.X R26, RZ, RZ, R37, P6 ;  /* 0x000000ffff1a3224 */ /* 0x000fe200030e0625 */
[----:B------:R-:W-:Y:S02]  /*1eb0*/  @P3 IADD3 R30, P6, PT, R18, 0x18, RZ ;  /* 0x00000018121e3810 */ /* 0x000fe40007fde0ff */
[----:B------:R-:W-:Y:S01]  /*1ec0*/  IADD3.X R15, PT, PT, R29, -0x1, RZ, P5, !PT ;  /* 0xffffffff1d0f7810 */ /* 0x000fe20002ffe4ff */
[--C-:B------:R-:W-:Y:S01]  /*1ed0*/  IMAD.X R27, RZ, RZ, R19.reuse, P4 ;  /* 0x000000ffff1b7224 */ /* 0x100fe200020e0613 */
[----:B------:R-:W-:Y:S01]  /*1ee0*/  @P3 IADD3 R13, P4, PT, R28, -0x3, RZ ;  /* 0xfffffffd1c0d3810 */ /* 0x000fe20007f9e0ff */
[----:B------:R-:W-:-:S03]  /*1ef0*/  @P3 IMAD.X R27, RZ, RZ, R19, P6 ;  /* 0x000000ffff1b3224 */ /* 0x000fc600030e0613 */
[----:B------:R-:W-:Y:S01]  /*1f00*/  @P3 IADD3.X R15, PT, PT, R29, -0x1, RZ, P4, !PT ;  /* 0xffffffff1d0f3810 */ /* 0x000fe200027fe4ff */
[----:B--2---:R1:W-:Y:S08]  /*1f10*/  @P3 STG.E.64 desc[UR36][R18.64+0x10], R24 ;  /* 0x0000101812003986 */ /* 0x0043f0000c101b24 */
.L_x_47:
[----:B------:R-:W-:Y:S05]  /*1f20*/  BSYNC.RECONVERGENT B5 ;  /* 0x0000000000057941 */ /* 0x000fea0003800200 */
.L_x_46:
[----:B------:R-:W-:Y:S05]  /*1f30*/  @!P2 BRA `(.L_x_45) ;  /* 0x000000000054a947 */ /* 0x000fea0003800000 */
.L_x_48:
[----:B01----:R-:W-:Y:S02]  /*1f40*/  IMAD.MOV.U32 R20, RZ, RZ, R23 ;  /* 0x000000ffff147224 */ /* 0x003fe400078e0017 */
[----:B------:R-:W-:-:S05]  /*1f50*/  IMAD.MOV.U32 R21, RZ, RZ, R26 ;  /* 0x000000ffff157224 */ /* 0x000fca00078e001a */
[----:B--2---:R-:W2:Y:S01]  /*1f60*/  LD.E.64 R24, desc[UR36][R20.64] ;  /* 0x0000002414187980 */ /* 0x004ea2000c101b00 */
[----:B------:R-:W-:Y:S02]  /*1f70*/  IMAD.MOV.U32 R18, RZ, RZ, R30 ;  /* 0x000000ffff127224 */ /* 0x000fe400078e001e */
[----:B------:R-:W-:-:S05]  /*1f80*/  IMAD.MOV.U32 R19, RZ, RZ, R27 ;  /* 0x000000ffff137224 */ /* 0x000fca00078e001b */
[----:B--2---:R-:W-:Y:S04]  /*1f90*/  STG.E.64 desc[UR36][R18.64], R24 ;  /* 0x0000001812007986 */ /* 0x004fe8000c101b24 */
[----:B------:R-:W2:Y:S04]  /*1fa0*/  LD.E.64 R26, desc[UR36][R20.64+0x8] ;  /* 0x00000824141a7980 */ /* 0x000ea8000c101b00 */
[----:B--2---:R0:W-:Y:S04]  /*1fb0*/  STG.E.64 desc[UR36][R18.64+0x8], R26 ;  /* 0x0000081a12007986 */ /* 0x0041e8000c101b24 */
[----:B------:R-:W2:Y:S04]  /*1fc0*/  LD.E.64 R28, desc[UR36][R20.64+0x10] ;  /* 0x00001024141c7980 */ /* 0x000ea8000c101b00 */
[----:B--2---:R2:W-:Y:S04]  /*1fd0*/  STG.E.64 desc[UR36][R18.64+0x10], R28 ;  /* 0x0000101c12007986 */ /* 0x0045e8000c101b24 */
[----:B------:R-:W3:Y:S01]  /*1fe0*/  LD.E.64 R34, desc[UR36][R20.64+0x18] ;  /* 0x0000182414227980 */ /* 0x000ee2000c101b00 */
[----:B------:R-:W-:-:S02]  /*1ff0*/  ISETP.GT.U32.AND P2, PT, R13, 0x4, PT ;  /* 0x000000040d00780c */ /* 0x000fc40003f44070 */
[----:B------:R-:W-:Y:S02]  /*2000*/  IADD3 R23, P3, PT, R20, 0x20, RZ ;  /* 0x0000002014177810 */ /* 0x000fe40007f7e0ff */
[----:B------:R-:W-:Y:S02]  /*2010*/  ISETP.GT.U32.AND.EX P2, PT, R15, RZ, PT, P2 ;  /* 0x000000ff0f00720c */ /* 0x000fe40003f44120 */
[----:B------:R-:W-:Y:S01]  /*2020*/  IADD3 R30, P4, PT, R18, 0x20, RZ ;  /* 0x00000020121e7810 */ /* 0x000fe20007f9e0ff */
[----:B0-----:R-:W-:Y:S01]  /*2030*/  IMAD.X R26, RZ, RZ, R21, P3 ;  /* 0x000000ffff1a7224 */ /* 0x001fe200018e0615 */
[----:B------:R-:W-:-:S03]  /*2040*/  IADD3 R13, P5, PT, R13, -0x4, RZ ;  /* 0xfffffffc0d0d7810 */ /* 0x000fc60007fbe0ff */
[----:B------:R-:W-:Y:S01]  /*2050*/  IMAD.X R27, RZ, RZ, R19, P4 ;  /* 0x000000ffff1b7224 */ /* 0x000fe200020e0613 */
[----:B------:R-:W-:Y:S01]  /*2060*/  IADD3.X R15, PT, PT, R15, -0x1, RZ, P5, !PT ;  /* 0xffffffff0f0f7810 */ /* 0x000fe20002ffe4ff */
[----:B---3--:R2:W-:Y:S04]  /*2070*/  STG.E.64 desc[UR36][R18.64+0x18], R34 ;  /* 0x0000182212007986 */ /* 0x0085e8000c101b24 */
[----:B------:R-:W-:Y:S05]  /*2080*/  @P2 BRA `(.L_x_48) ;  /* 0xfffffffc00ac2947 */ /* 0x000fea000383ffff */
.L_x_45:
[----:B------:R-:W-:Y:S05]  /*2090*/  BSYNC.RECONVERGENT B4 ;  /* 0x0000000000047941 */ /* 0x000fea0003800200 */
.L_x_44:
[----:B--2---:R-:W-:Y:S02]  /*20a0*/  IADD3 R29, P2, PT, R11, R10, RZ ;  /* 0x0000000a0b1d7210 */ /* 0x004fe40007f5e0ff */
[----:B------:R-:W-:-:S03]  /*20b0*/  IADD3 R8, P3, PT, R8, R7, RZ ;  /* 0x0000000708087210 */ /* 0x000fc60007f7e0ff */
[----:B------:R-:W-:Y:S01]  /*20c0*/  IMAD.X R28, R14, 0x1, R12, P2 ;  /* 0x000000010e1c7824 */ /* 0x000fe200010e060c */
[----:B------:R-:W-:Y:S01]  /*20d0*/  IADD3 RZ, P2, PT, R29, -R32, RZ ;  /* 0x800000201dff7210 */ /* 0x000fe20007f5e0ff */
[----:B------:R-:W-:-:S04]  /*20e0*/  IMAD.X R9, R9, 0x1, R6, P3 ;  /* 0x0000000109097824 */ /* 0x000fc800018e0606 */
[----:B------:R-:W-:-:S05]  /*20f0*/  IMAD.X R10, R28, 0x1, ~R31, P2 ;  /* 0x000000011c0a7824 */ /* 0x000fca00010e0e1f */
[----:B------:R-:W-:-:S13]  /*2100*/  ISETP.GE.AND P2, PT, R10, RZ, PT ;  /* 0x000000ff0a00720c */ /* 0x000fda0003f46270 */
[----:B------:R-:W-:Y:S05]  /*2110*/  @!P2 BRA `(.L_x_49) ;  /* 0xfffffff000a4a947 */ /* 0x000fea000383ffff */
.L_x_35:
[----:B------:R-:W-:Y:S05]  /*2120*/  BSYNC.RECONVERGENT B2 ;  /* 0x0000000000027941 */ /* 0x000fea0003800200 */
.L_x_34:
[C---:B------:R-:W-:Y:S01]  /*2130*/  SHF.L.U64.HI R0, R3.reuse, 0x1, R0 ;  /* 0x0000000103007819 */ /* 0x040fe20000010200 */
[----:B------:R-:W-:-:S05]  /*2140*/  IMAD.SHL.U32 R3, R3, 0x2, RZ ;  /* 0x0000000203037824 */ /* 0x000fca00078e00ff */
[----:B------:R-:W-:-:S04]  /*2150*/  ISETP.GE.U32.AND P2, PT, R3, R2, PT ;  /* 0x000000020300720c */ /* 0x000fc80003f46070 */
[----:B------:R-:W-:-:S13]  /*2160*/  ISETP.GE.AND.EX P2, PT, R0, R22, PT, P2 ;  /* 0x000000160000720c */ /* 0x000fda0003f46320 */
[----:B------:R-:W-:Y:S05]  /*2170*/  @!P2 BRA `(.L_x_50) ;  /* 0xfffffff00060a947 */ /* 0x000fea000383ffff */
[----:B------:R-:W-:Y:S05]  /*2180*/  BSYNC.RECONVERGENT B3 ;  /* 0x0000000000037941 */ /* 0x000fea0003800200 */
.L_x_33:
[----:B------:R-:W-:Y:S05]  /*2190*/  BRA `(.L_x_51) ;  /* 0x0000001c00dc7947 */ /* 0x000fea0003800000 */
.L_x_32:
[----:B------:R-:W-:Y:S01]  /*21a0*/  PLOP3.LUT P1, PT, PT, PT, PT, 0x8, 0x80 ;  /* 0x000000000080781c */ /* 0x000fe20003f2e170 */
[----:B------:R-:W-:Y:S02]  /*21b0*/  IMAD.MOV.U32 R30, RZ, RZ, 0x20 ;  /* 0x00000020ff1e7424 */ /* 0x000fe400078e00ff */
[----:B------:R-:W-:-:S10]  /*21c0*/  IMAD.MOV.U32 R23, RZ, RZ, RZ ;  /* 0x000000ffff177224 */ /* 0x000fd400078e00ff */
.L_x_84:
[----:B------:R-:W-:Y:S01]  /*21d0*/  BSSY.RECONVERGENT B3, `(.L_x_52) ;  /* 0x00001ed000037945 */ /* 0x000fe20003800200 */
[----:B------:R-:W-:-:S03]  /*21e0*/  PLOP3.LUT P0, PT, P1, PT, PT, 0x80, 0x8 ;  /* 0x000000000008781c */ /* 0x000fc60000f0f070 */
[----:B01----:R-:W-:Y:S10]  /*21f0*/  @P1 BRA `(.L_x_53) ;  /* 0x0000001000181947 */ /* 0x003ff40003800000 */
[----:B------:R-:W-:Y:S01]  /*2200*/  BSSY.RECONVERGENT B2, `(.L_x_54) ;  /* 0x0000104000027945 */ /* 0x000fe20003800200 */
[--C-:B------:R-:W-:Y:S02]  /*2210*/  IMAD.MOV.U32 R21, RZ, RZ, R16.reuse ;  /* 0x000000ffff157224 */ /* 0x100fe400078e0010 */
[--C-:B------:R-:W-:Y:S02]  /*2220*/  IMAD.MOV.U32 R20, RZ, RZ, R17.reuse ;  /* 0x000000ffff147224 */ /* 0x100fe400078e0011 */
[----:B------:R-:W-:Y:S02]  /*2230*/  IMAD.MOV.U32 R14, RZ, RZ, R16 ;  /* 0x000000ffff0e7224 */ /* 0x000fe400078e0010 */
[----:B------:R-:W-:Y:S02]  /*2240*/  IMAD.MOV.U32 R15, RZ, RZ, R17 ;  /* 0x000000ffff0f7224 */ /* 0x000fe400078e0011 */
[----:B------:R-:W-:Y:S02]  /*2250*/  IMAD.MOV.U32 R13, RZ, RZ, R4 ;  /* 0x000000ffff0d7224 */ /* 0x000fe400078e0004 */
[----:B------:R-:W-:-:S07]  /*2260*/  IMAD.MOV.U32 R12, RZ, RZ, R5 ;  /* 0x000000ffff0c7224 */ /* 0x000fce00078e0005 */
.L_x_68:
[----:B------:R-:W1:Y:S01]  /*2270*/  LDC R11, c[0x0][0x388] ;  /* 0x0000e200ff0b7b82 */ /* 0x000e620000000800 */
[C---:B------:R-:W-:Y:S01]  /*2280*/  IMAD.SHL.U32 R0, R30.reuse, 0x8, RZ ;  /* 0x000000081e007824 */ /* 0x040fe200078e00ff */
[----:B0-----:R-:W-:Y:S01]  /*2290*/  SHF.L.U64.HI R26, R30, 0x3, R23 ;  /* 0x000000031e1a7819 */ /* 0x001fe20000010217 */
[----:B------:R-:W-:Y:S01]  /*22a0*/  BSSY.RECONVERGENT B4, `(.L_x_55) ;  /* 0x0000045000047945 */ /* 0x000fe20003800200 */
[----:B------:R-:W-:Y:S02]  /*22b0*/  IMAD.MOV.U32 R45, RZ, RZ, R12 ;  /* 0x000000ffff2d7224 */ /* 0x000fe400078e000c */
[----:B------:R-:W-:-:S05]  /*22c0*/  IADD3 R10, P1, PT, R0, R14, RZ ;  /* 0x0000000e000a7210 */ /* 0x000fca0007f3e0ff */
[----:B------:R-:W-:Y:S02]  /*22d0*/  IMAD.X R9, R26, 0x1, R15, P1 ;  /* 0x000000011a097824 */ /* 0x000fe400008e060f */
[----:B-1----:R-:W-:-:S04]  /*22e0*/  IMAD.WIDE R24, R11, 0x8, R16 ;  /* 0x000000080b187825 */ /* 0x002fc800078e0210 */
[----:B------:R-:W-:Y:S01]  /*22f0*/  IMAD.WIDE R6, R11, 0x8, R16 ;  /* 0x000000080b067825 */ /* 0x000fe200078e0210 */
[----:B------:R-:W-:-:S04]  /*2300*/  ISETP.LT.U32.AND P1, PT, R10, R24, PT ;  /* 0x000000180a00720c */ /* 0x000fc80003f21070 */
[CC--:B------:R-:W-:Y:S02]  /*2310*/  ISETP.LT.U32.AND.EX P1, PT, R9.reuse, R25.reuse, PT, P1 ;  /* 0x000000190900720c */ /* 0x0c0fe40003f21110 */
[C---:B------:R-:W-:Y:S02]  /*2320*/  ISETP.GE.U32.AND P4, PT, R10.reuse, R6, PT ;  /* 0x000000060a00720c */ /* 0x040fe40003f86070 */
[----:B------:R-:W-:Y:S02]  /*2330*/  SEL R36, R10, R24, P1 ;  /* 0x000000180a247207 */ /* 0x000fe40000800000 */
[----:B------:R-:W-:Y:S02]  /*2340*/  SEL R37, R9, R25, P1 ;  /* 0x0000001909257207 */ /* 0x000fe40000800000 */
[----:B------:R-:W-:Y:S02]  /*2350*/  IADD3 R3, P3, PT, R36, R0, RZ ;  /* 0x0000000024037210 */ /* 0x000fe40007f7e0ff */
[----:B------:R-:W-:-:S02]  /*2360*/  ISETP.GE.U32.AND P1, PT, R10, R24, PT ;  /* 0x000000180a00720c */ /* 0x000fc40003f26070 */
[----:B------:R-:W-:Y:S01]  /*2370*/  ISETP.LT.U32.AND P2, PT, R3, R24, PT ;  /* 0x000000180300720c */ /* 0x000fe20003f41070 */
[----:B------:R-:W-:Y:S01]  /*2380*/  IMAD.X R27, R37, 0x1, R26, P3 ;  /* 0x00000001251b7824 */ /* 0x000fe200018e061a */
[----:B------:R-:W-:-:S04]  /*2390*/  ISETP.GE.U32.AND.EX P1, PT, R9, R25, PT, P1 ;  /* 0x000000190900720c */ /* 0x000fc80003f26110 */
[----:B------:R-:W-:-:S04]  /*23a0*/  ISETP.LT.U32.AND.EX P2, PT, R27, R25, PT, P2 ;  /* 0x000000191b00720c */ /* 0x000fc80003f41120 */
[----:B------:R-:W-:Y:S02]  /*23b0*/  SEL R8, R3, R24, P2 ;  /* 0x0000001803087207 */ /* 0x000fe40001000000 */
[----:B------:R-:W-:Y:S02]  /*23c0*/  SEL R6, R27, R25, P2 ;  /* 0x000000191b067207 */ /* 0x000fe40001000000 */
[----:B------:R-:W-:Y:S02]  /*23d0*/  ISETP.NE.U32.AND P3, PT, R36, R8, PT ;  /* 0x000000082400720c */ /* 0x000fe40003f65070 */
[----:B------:R-:W-:Y:S02]  /*23e0*/  ISETP.GE.U32.AND.EX P2, PT, R9, R7, PT, P4 ;  /* 0x000000070900720c */ /* 0x000fe40003f46140 */
[----:B------:R-:W-:Y:S02]  /*23f0*/  ISETP.EQ.U32.AND P4, PT, R14, R36, PT ;  /* 0x000000240e00720c */ /* 0x000fe40003f82070 */
[----:B------:R-:W-:-:S02]  /*2400*/  ISETP.NE.AND.EX P3, PT, R37, R6, PT, P3 ;  /* 0x000000062500720c */ /* 0x000fc40003f65330 */
[----:B------:R-:W-:Y:S01]  /*2410*/  IADD3 R7, P5, PT, R0, R21, RZ ;  /* 0x0000001500077210 */ /* 0x000fe20007fbe0ff */
[----:B------:R-:W-:Y:S01]  /*2420*/  IMAD.MOV.U32 R0, RZ, RZ, R13 ;  /* 0x000000ffff007224 */ /* 0x000fe200078e000d */
[----:B------:R-:W-:Y:S02]  /*2430*/  ISETP.EQ.OR.EX P3, PT, R15, R37, !P3, P4 ;  /* 0x000000250f00720c */ /* 0x000fe40005f62740 */
[CC--:B------:R-:W-:Y:S01]  /*2440*/  SEL R35, R7.reuse, R18.reuse, !P1 ;  /* 0x0000001207237207 */ /* 0x0c0fe20004800000 */
[----:B------:R-:W-:Y:S01]  /*2450*/  IMAD.X R3, R26, 0x1, R20, P5 ;  /* 0x000000011a037824 */ /* 0x000fe200028e0614 */
[----:B------:R-:W-:-:S04]  /*2460*/  SEL R34, R7, R18, !P2 ;  /* 0x0000001207227207 */ /* 0x000fc80005000000 */
[CC--:B------:R-:W-:Y:S02]  /*2470*/  SEL R38, R3.reuse, R19.reuse, !P1 ;  /* 0x0000001303267207 */ /* 0x0c0fe40004800000 */
[----:B------:R-:W-:-:S03]  /*2480*/  SEL R33, R3, R19, !P2 ;  /* 0x0000001303217207 */ /* 0x000fc60005000000 */
[----:B------:R-:W-:Y:S05]  /*2490*/  @P3 BRA `(.L_x_56) ;  /* 0x0000000000943947 */ /* 0x000fea0003800000 */
[----:B------:R-:W-:Y:S02]  /*24a0*/  IMAD.MOV.U32 R39, RZ, RZ, R36 ;  /* 0x000000ffff277224 */ /* 0x000fe400078e0024 */
[----:B------:R-:W-:Y:S02]  /*24b0*/  IMAD.MOV.U32 R41, RZ, RZ, R37 ;  /* 0x000000ffff297224 */ /* 0x000fe400078e0025 */
[----:B------:R-:W-:Y:S02]  /*24c0*/  IMAD.MOV.U32 R40, RZ, RZ, R14 ;  /* 0x000000ffff287224 */ /* 0x000fe400078e000e */
[----:B------:R-:W-:Y:S02]  /*24d0*/  IMAD.MOV.U32 R42, RZ, RZ, R15 ;  /* 0x000000ffff2a7224 */ /* 0x000fe400078e000f */
[----:B------:R-:W-:Y:S02]  /*24e0*/  IMAD.MOV.U32 R0, RZ, RZ, R13 ;  /* 0x000000ffff007224 */ /* 0x000fe400078e000d */
[----:B------:R-:W-:-:S07]  /*24f0*/  IMAD.MOV.U32 R45, RZ, RZ, R12 ;  /* 0x000000ffff2d7224 */ /* 0x000fce00078e000c */
.L_x_57:
[----:B------:R-:W2:Y:S04]  /*2500*/  LDG.E.64 R26, desc[UR36][R36.64] ;  /* 0x00000024241a7981 */ /* 0x000ea8000c1e1b00 */
[----:B------:R-:W2:Y:S01]  /*2510*/  LDG.E.64 R24, desc[UR36][R14.64] ;  /* 0x000000240e187981 */ /* 0x000ea2000c1e1b00 */
[----:B------:R-:W-:-:S03]  /*2520*/  IMAD.WIDE R28, R11, 0x8, R16 ;  /* 0x000000080b1c7825 */ /* 0x000fc600078e0210 */
[----:B------:R-:W-:-:S04]  /*2530*/  ISETP.LT.U32.AND P1, PT, R10, R28, PT ;  /* 0x0000001c0a00720c */ /* 0x000fc80003f21070 */
[----:B------:R-:W-:-:S04]  /*2540*/  ISETP.LT.U32.AND.EX P1, PT, R9, R29, PT, P1 ;  /* 0x0000001d0900720c */ /* 0x000fc80003f21110 */
[----:B------:R-:W-:Y:S01]  /*2550*/  SEL R43, R10, R28, P1 ;  /* 0x0000001c0a2b7207 */ /* 0x000fe20000800000 */
[----:B------:R-:W-:Y:S01]  /*2560*/  IMAD.MOV.U32 R28, RZ, RZ, R0 ;  /* 0x000000ffff1c7224 */ /* 0x000fe200078e0000 */
[----:B------:R-:W-:Y:S01]  /*2570*/  SEL R44, R9, R29, P1 ;  /* 0x0000001d092c7207 */ /* 0x000fe20000800000 */
[----:B------:R-:W-:-:S03]  /*2580*/  IMAD.MOV.U32 R29, RZ, RZ, R45 ;  /* 0x000000ffff1d7224 */ /* 0x000fc600078e002d */
[----:B------:R-:W-:-:S05]  /*2590*/  IADD3 R0, P6, PT, R28, 0x8, RZ ;  /* 0x000000081c007810 */ /* 0x000fca0007fde0ff */
[----:B------:R-:W-:Y:S01]  /*25a0*/  IMAD.X R45, RZ, RZ, R29, P6 ;  /* 0x000000ffff2d7224 */ /* 0x000fe200030e061d */
[----:B--2---:R-:W-:-:S14]  /*25b0*/  DSETP.GEU.AND P4, PT, R26, R24, PT ;  /* 0x000000181a00722a */ /* 0x004fdc0003f8e000 */
[----:B------:R-:W-:Y:S01]  /*25c0*/  @P4 IADD3 R40, P2, PT, R40, 0x8, RZ ;  /* 0x0000000828284810 */ /* 0x000fe20007f5e0ff */
[----:B------:R0:W-:Y:S01]  /*25d0*/  @!P4 ST.E.64 desc[UR36][R28.64], R26 ;  /* 0x0000001a1c00c985 */ /* 0x0001e2000c101b24 */
[----:B------:R-:W-:Y:S02]  /*25e0*/  @!P4 IADD3 R36, P5, PT, R36, 0x8, RZ ;  /* 0x000000082424c810 */ /* 0x000fe40007fbe0ff */
[----:B------:R-:W-:Y:S01]  /*25f0*/  ISETP.NE.U32.AND P1, PT, R40, R43, PT ;  /* 0x0000002b2800720c */ /* 0x000fe20003f25070 */
[----:B------:R-:W-:Y:S01]  /*2600*/  @P4 IMAD.X R42, RZ, RZ, R42, P2 ;  /* 0x000000ffff2a4224 */ /* 0x000fe200010e062a */
[----:B------:R-:W-:Y:S01]  /*2610*/  @!P4 IADD3 R39, P2, PT, R39, 0x8, RZ ;  /* 0x000000082727c810 */ /* 0x000fe20007f5e0ff */
[----:B------:R0:W-:Y:S01]  /*2620*/  @P4 ST.E.64 desc[UR36][R28.64], R24 ;  /* 0x000000181c004985 */ /* 0x0001e2000c101b24 */
[----:B------:R-:W-:Y:S01]  /*2630*/  @!P4 IADD3 R35, P3, PT, R35, 0x8, RZ ;  /* 0x000000082323c810 */ /* 0x000fe20007f7e0ff */
[----:B------:R-:W-:Y:S01]  /*2640*/  @!P4 IMAD.X R37, RZ, RZ, R37, P5 ;  /* 0x000000ffff25c224 */ /* 0x000fe200028e0625 */
[----:B------:R-:W-:Y:S01]  /*2650*/  ISETP.NE.AND.EX P1, PT, R42, R44, PT, P1 ;  /* 0x0000002c2a00720c */ /* 0x000fe20003f25310 */
[----:B------:R-:W-:Y:S01]  /*2660*/  @!P4 IMAD.X R41, RZ, RZ, R41, P2 ;  /* 0x000000ffff29c224 */ /* 0x000fe200010e0629 */
[----:B------:R-:W-:Y:S01]  /*2670*/  ISETP.NE.U32.AND P2, PT, R39, R8, PT ;  /* 0x000000082700720c */ /* 0x000fe20003f45070 */
[----:B------:R-:W-:Y:S01]  /*2680*/  @!P4 IMAD.X R38, RZ, RZ, R38, P3 ;  /* 0x000000ffff26c224 */ /* 0x000fe200018e0626 */
[----:B------:R-:W-:-:S02]  /*2690*/  @P4 IADD3 R14, P5, PT, R14, 0x8, RZ ;  /* 0x000000080e0e4810 */ /* 0x000fc40007fbe0ff */
[----:B------:R-:W-:Y:S02]  /*26a0*/  ISETP.NE.AND.EX P2, PT, R41, R6, PT, P2 ;  /* 0x000000062900720c */ /* 0x000fe40003f45320 */
[----:B------:R-:W-:Y:S01]  /*26b0*/  @P4 IADD3 R21, P3, PT, R21, 0x8, RZ ;  /* 0x0000000815154810 */ /* 0x000fe20007f7e0ff */
[----:B------:R-:W-:-:S04]  /*26c0*/  @P4 IMAD.X R15, RZ, RZ, R15, P5 ;  /* 0x000000ffff0f4224 */ /* 0x000fc800028e060f */
[----:B------:R-:W-:-:S06]  /*26d0*/  @P4 IMAD.X R20, RZ, RZ, R20, P3 ;  /* 0x000000ffff144224 */ /* 0x000fcc00018e0614 */
[----:B0-----:R-:W-:Y:S05]  /*26e0*/  @P2 BRA P1, `(.L_x_57) ;  /* 0xfffffffc00842947 */ /* 0x001fea000083ffff */
.L_x_56:
[----:B------:R-:W-:Y:S05]  /*26f0*/  BSYNC.RECONVERGENT B4 ;  /* 0x0000000000047941 */ /* 0x000fea0003800200 */
.L_x_55:
        /* <DEDUP_REMOVED lines=8> */
[----:B------:R-:W-:Y:S01]  /*2780*/  LOP3.LUT R24, R33, 0x3, RZ, 0xc0, !PT ;  /* 0x0000000321187812 */ /* 0x000fe200078ec0ff */
[----:B------:R-:W-:Y:S01]  /*2790*/  BSSY.RECONVERGENT B5, `(.L_x_60) ;  /* 0x000002b000057945 */ /* 0x000fe20003800200 */
[----:B------:R-:W-:Y:S01]  /*27a0*/  SHF.R.S64 R8, R39, 0x3, R6 ;  /* 0x0000000327087819 */ /* 0x000fe20000001006 */
[----:B------:R-:W-:Y:S01]  /*27b0*/  IMAD.MOV.U32 R34, RZ, RZ, R0 ;  /* 0x000000ffff227224 */ /* 0x000fe200078e0000 */
[----:B------:R-:W-:Y:S01]  /*27c0*/  ISETP.NE.U32.AND P2, PT, R24, RZ, PT ;  /* 0x000000ff1800720c */ /* 0x000fe20003f45070 */
[----:B------:R-:W-:Y:S01]  /*27d0*/  IMAD.MOV.U32 R29, RZ, RZ, R45 ;  /* 0x000000ffff1d7224 */ /* 0x000fe200078e002d */
[----:B------:R-:W-:Y:S01]  /*27e0*/  ISETP.GE.U32.AND P1, PT, R8, 0x4, PT ;  /* 0x000000040800780c */ /* 0x000fe20003f26070 */
[----:B------:R-:W-:Y:S01]  /*27f0*/  IMAD.MOV.U32 R42, RZ, RZ, R14 ;  /* 0x000000ffff2a7224 */ /* 0x000fe200078e000e */
[----:B------:R-:W-:Y:S01]  /*2800*/  ISETP.NE.AND.EX P2, PT, RZ, RZ, PT, P2 ;  /* 0x000000ffff00720c */ /* 0x000fe20003f45320 */
[----:B------:R-:W-:Y:S01]  /*2810*/  IMAD.MOV.U32 R43, RZ, RZ, R15 ;  /* 0x000000ffff2b7224 */ /* 0x000fe200078e000f */
[----:B------:R-:W-:Y:S01]  /*2820*/  ISETP.GE.U32.AND.EX P1, PT, R26, RZ, PT, P1 ;  /* 0x000000ff1a00720c */ /* 0x000fe20003f26110 */
[----:B------:R-:W-:-:S10]  /*2830*/  IMAD.MOV.U32 R8, RZ, RZ, R26 ;  /* 0x000000ffff087224 */ /* 0x000fd400078e001a */
[----:B------:R-:W-:Y:S05]  /*2840*/  @!P2 BRA `(.L_x_61) ;  /* 0x00000000007ca947 */ /* 0x000fea0003800000 */
[----:B------:R-:W2:Y:S01]  /*2850*/  LDG.E.64 R20, desc[UR36][R14.64] ;  /* 0x000000240e147981 */ /* 0x000ea2000c1e1b00 */
[----:B------:R-:W-:Y:S01]  /*2860*/  IMAD.MOV.U32 R44, RZ, RZ, R0 ;  /* 0x000000ffff2c7224 */ /* 0x000fe200078e0000 */
        /* <DEDUP_REMOVED lines=8> */
[----:B--2---:R0:W-:Y:S04]  /*28f0*/  ST.E.64 desc[UR36][R44.64], R20 ;  /* 0x000000142c007985 */ /* 0x0041e8000c101b24 */
[----:B------:R-:W-:Y:S05]  /*2900*/  @!P2 BRA `(.L_x_61) ;  /* 0x00000000004ca947 */ /* 0x000fea0003800000 */
[----:B0-----:R-:W2:Y:S01]  /*2910*/  LDG.E.64 R20, desc[UR36][R14.64+0x8] ;  /* 0x000008240e147981 */ /* 0x001ea2000c1e1b00 */
[----:B------:R-:W-:-:S04]  /*2920*/  ISETP.NE.U32.AND P2, PT, R24, 0x2, PT ;  /* 0x000000021800780c */ /* 0x000fc80003f45070 */
[----:B------:R-:W-:Y:S01]  /*2930*/  ISETP.NE.AND.EX P2, PT, RZ, RZ, PT, P2 ;  /* 0x000000ffff00720c */ /* 0x000fe20003f45320 */
[----:B--2---:R1:W-:-:S12]  /*2940*/  ST.E.64 desc[UR36][R44.64+0x8], R20 ;  /* 0x000008142c007985 */ /* 0x0043d8000c101b24 */
[----:B------:R-:W2:Y:S01]  /*2950*/  @P2 LDG.E.64 R24, desc[UR36][R14.64+0x10] ;  /* 0x000010240e182981 */ /* 0x000ea2000c1e1b00 */
[----:B------:R-:W-:Y:S02]  /*2960*/  IADD3 R34, P4, PT, R0, 0x10, RZ ;  /* 0x0000001000227810 */ /* 0x000fe40007f9e0ff */
[C---:B------:R-:W-:Y:S02]  /*2970*/  IADD3 R42, P6, PT, R14.reuse, 0x10, RZ ;  /* 0x000000100e2a7810 */ /* 0x040fe40007fde0ff */
[----:B------:R-:W-:Y:S01]  /*2980*/  SHF.R.S64 R8, R39, 0x3, R6 ;  /* 0x0000000327087819 */ /* 0x000fe20000001006 */
[----:B------:R-:W-:Y:S01]  /*2990*/  IMAD.X R29, RZ, RZ, R45, P4 ;  /* 0x000000ffff1d7224 */ /* 0x000fe200020e062d */
[----:B------:R-:W-:Y:S01]  /*29a0*/  @P2 IADD3 R42, P5, PT, R14, 0x18, RZ ;  /* 0x000000180e2a2810 */ /* 0x000fe20007fbe0ff */
[--C-:B------:R-:W-:Y:S01]  /*29b0*/  IMAD.X R43, RZ, RZ, R15.reuse, P6 ;  /* 0x000000ffff2b7224 */ /* 0x100fe200030e060f */
[----:B------:R-:W-:Y:S02]  /*29c0*/  IADD3 R33, P3, PT, R8, -0x2, RZ ;  /* 0xfffffffe08217810 */ /* 0x000fe40007f7e0ff */
[----:B------:R-:W-:Y:S01]  /*29d0*/  @P2 IADD3 R34, P4, PT, R0, 0x18, RZ ;  /* 0x0000001800222810 */ /* 0x000fe20007f9e0ff */
[----:B------:R-:W-:Y:S01]  /*29e0*/  @P2 IMAD.X R43, RZ, RZ, R15, P5 ;  /* 0x000000ffff2b2224 */ /* 0x000fe200028e060f */
[----:B------:R-:W-:-:S02]  /*29f0*/  @P2 IADD3 R33, P6, PT, R8, -0x3, RZ ;  /* 0xfffffffd08212810 */ /* 0x000fc40007fde0ff */
[C---:B------:R-:W-:Y:S01]  /*2a00*/  IADD3.X R8, PT, PT, R26.reuse, -0x1, RZ, P3, !PT ;  /* 0xffffffff1a087810 */ /* 0x040fe20001ffe4ff */
[----:B------:R-:W-:Y:S01]  /*2a10*/  @P2 IMAD.X R29, RZ, RZ, R45, P4 ;  /* 0x000000ffff1d2224 */ /* 0x000fe200020e062d */
[----:B------:R-:W-:Y:S01]  /*2a20*/  @P2 IADD3.X R8, PT, PT, R26, -0x1, RZ, P6, !PT ;  /* 0xffffffff1a082810 */ /* 0x000fe200037fe4ff */
[----:B--2---:R1:W-:Y:S08]  /*2a30*/  @P2 ST.E.64 desc[UR36][R44.64+0x10], R24 ;  /* 0x000010182c002985 */ /* 0x0043f0000c101b24 */
.L_x_61:
[----:B------:R-:W-:Y:S05]  /*2a40*/  BSYNC.RECONVERGENT B5 ;  /* 0x0000000000057941 */ /* 0x000fea0003800200 */
.L_x_60:
[----:B------:R-:W-:Y:S05]  /*2a50*/  @!P1 BRA `(.L_x_59) ;  /* 0x0000000000549947 */ /* 0x000fea0003800000 */
.L_x_62:
[----:B------:R-:W-:Y:S02]  /*2a60*/  IMAD.MOV.U32 R14, RZ, RZ, R42 ;  /* 0x000000ffff0e7224 */ /* 0x000fe400078e002a */
[----:B------:R-:W-:-:S05]  /*2a70*/  IMAD.MOV.U32 R15, RZ, RZ, R43 ;  /* 0x000000ffff0f7224 */ /* 0x000fca00078e002b */
[----:B--2---:R-:W2:Y:S01]  /*2a80*/  LDG.E.64 R40, desc[UR36][R14.64] ;  /* 0x000000240e287981 */ /* 0x004ea2000c1e1b00 */
[----:B01----:R-:W-:Y:S02]  /*2a90*/  IMAD.MOV.U32 R20, RZ, RZ, R34 ;  /* 0x000000ffff147224 */ /* 0x003fe400078e0022 */
[----:B------:R-:W-:-:S05]  /*2aa0*/  IMAD.MOV.U32 R21, RZ, RZ, R29 ;  /* 0x000000ffff157224 */ /* 0x000fca00078e001d */
[----:B--2---:R-:W-:Y:S04]  /*2ab0*/  ST.E.64 desc[UR36][R20.64], R40 ;  /* 0x0000002814007985 */ /* 0x004fe8000c101b24 */
[----:B------:R-:W2:Y:S04]  /*2ac0*/  LDG.E.64 R28, desc[UR36][R14.64+0x8] ;  /* 0x000008240e1c7981 */ /* 0x000ea8000c1e1b00 */
[----:B--2---:R0:W-:Y:S04]  /*2ad0*/  ST.E.64 desc[UR36][R20.64+0x8], R28 ;  /* 0x0000081c14007985 */ /* 0x0041e8000c101b24 */
[----:B------:R-:W2:Y:S04]  /*2ae0*/  LDG.E.64 R26, desc[UR36][R14.64+0x10] ;  /* 0x000010240e1a7981 */ /* 0x000ea8000c1e1b00 */
[----:B--2---:R2:W-:Y:S04]  /*2af0*/  ST.E.64 desc[UR36][R20.64+0x10], R26 ;  /* 0x0000101a14007985 */ /* 0x0045e8000c101b24 */
[----:B------:R-:W3:Y:S01]  /*2b00*/  LDG.E.64 R24, desc[UR36][R14.64+0x18] ;  /* 0x000018240e187981 */ /* 0x000ee2000c1e1b00 */
[----:B------:R-:W-:-:S02]  /*2b10*/  ISETP.GT.U32.AND P1, PT, R33, 0x4, PT ;  /* 0x000000042100780c */ /* 0x000fc40003f24070 */
[----:B------:R-:W-:Y:S02]  /*2b20*/  IADD3 R42, P2, PT, R14, 0x20, RZ ;  /* 0x000000200e2a7810 */ /* 0x000fe40007f5e0ff */
[----:B------:R-:W-:Y:S02]  /*2b30*/  ISETP.GT.U32.AND.EX P1, PT, R8, RZ, PT, P1 ;  /* 0x000000ff0800720c */ /* 0x000fe40003f24110 */
[----:B------:R-:W-:Y:S01]  /*2b40*/  IADD3 R34, P3, PT, R20, 0x20, RZ ;  /* 0x0000002014227810 */ /* 0x000fe20007f7e0ff */
[----:B------:R-:W-:Y:S01]  /*2b50*/  IMAD.X R43, RZ, RZ, R15, P2 ;  /* 0x000000ffff2b7224 */ /* 0x000fe200010e060f */
[----:B------:R-:W-:-:S03]  /*2b60*/  IADD3 R33, P4, PT, R33, -0x4, RZ ;  /* 0xfffffffc21217810 */ /* 0x000fc60007f9e0ff */
[----:B0-----:R-:W-:Y:S01]  /*2b70*/  IMAD.X R29, RZ, RZ, R21, P3 ;  /* 0x000000ffff1d7224 */ /* 0x001fe200018e0615 */
[----:B------:R-:W-:Y:S01]  /*2b80*/  IADD3.X R8, PT, PT, R8, -0x1, RZ, P4, !PT ;  /* 0xffffffff08087810 */ /* 0x000fe200027fe4ff */
[----:B---3--:R2:W-:Y:S04]  /*2b90*/  ST.E.64 desc[UR36][R20.64+0x18], R24 ;  /* 0x0000181814007985 */ /* 0x0085e8000c101b24 */
[----:B------:R-:W-:Y:S05]  /*2ba0*/  @P1 BRA `(.L_x_62) ;  /* 0xfffffffc00ac1947 */ /* 0x000fea000383ffff */
.L_x_59:
[----:B------:R-:W-:Y:S05]  /*2bb0*/  BSYNC.RECONVERGENT B4 ;  /* 0x0000000000047941 */ /* 0x000fea0003800200 */
.L_x_58:
[----:B-12---:R-:W-:Y:S01]  /*2bc0*/  IMAD.WIDE R24, R11, 0x8, R16 ;  /* 0x000000080b187825 */ /* 0x006fe200078e0210 */
[C---:B------:R-:W-:Y:S01]  /*2bd0*/  SHF.L.U64.HI R28, R30.reuse, 0x3, R23 ;  /* 0x000000031e1c7819 */ /* 0x040fe20000010217 */
[----:B------:R-:W-:Y:S02]  /*2be0*/  BSSY.RECONVERGENT B4, `(.L_x_63) ;  /* 0x000005c000047945 */ /* 0x000fe40003800200 */
[----:B------:R-:W-:Y:S01]  /*2bf0*/  IMAD.SHL.U32 R8, R30, 0x8, RZ ;  /* 0x000000081e087824 */ /* 0x000fe200078e00ff */
[----:B------:R-:W-:-:S04]  /*2c00*/  ISETP.LT.U32.AND P1, PT, R10, R24, PT ;  /* 0x000000180a00720c */ /* 0x000fc80003f21070 */
[CC--:B------:R-:W-:Y:S02]  /*2c10*/  ISETP.LT.U32.AND.EX P3, PT, R9.reuse, R25.reuse, PT, P1 ;  /* 0x000000190900720c */ /* 0x0c0fe40003f61110 */
[CC--:B------:R-:W-:Y:S02]  /*2c20*/  ISETP.GE.U32.AND P1, PT, R10.reuse, R24.reuse, PT ;  /* 0x000000180a00720c */ /* 0x0c0fe40003f26070 */
[----:B------:R-:W-:Y:S02]  /*2c30*/  SEL R11, R10, R24, P3 ;  /* 0x000000180a0b7207 */ /* 0x000fe40001800000 */
[C---:B------:R-:W-:Y:S02]  /*2c40*/  ISETP.GE.U32.AND.EX P2, PT, R9.reuse, R25, PT, P1 ;  /* 0x000000190900720c */ /* 0x040fe40003f46110 */
[----:B------:R-:W-:Y:S02]  /*2c50*/  IADD3 R11, P4, PT, R8, R11, RZ ;  /* 0x0000000b080b7210 */ /* 0x000fe40007f9e0ff */
[----:B------:R-:W-:-:S02]  /*2c60*/  SEL R15, R9, R25, P3 ;  /* 0x00000019090f7207 */ /* 0x000fc40001800000 */
[----:B------:R-:W-:Y:S02]  /*2c70*/  ISETP.GE.U32.AND P1, PT, R11, R24, PT ;  /* 0x000000180b00720c */ /* 0x000fe40003f26070 */
[----:B------:R-:W-:Y:S01]  /*2c80*/  SEL R11, R7, R18, !P2 ;  /* 0x00000012070b7207 */ /* 0x000fe20005000000 */
[----:B------:R-:W-:Y:S01]  /*2c90*/  IMAD.X R15, R28, 0x1, R15, P4 ;  /* 0x000000011c0f7824 */ /* 0x000fe200020e060f */
[----:B0-----:R-:W-:Y:S02]  /*2ca0*/  SEL R21, R3, R19, !P2 ;  /* 0x0000001303157207 */ /* 0x001fe40005000000 */
[----:B------:R-:W-:Y:S02]  /*2cb0*/  IADD3 R11, P2, PT, R8, R11, RZ ;  /* 0x0000000b080b7210 */ /* 0x000fe40007f5e0ff */
[----:B------:R-:W-:-:S03]  /*2cc0*/  ISETP.GE.U32.AND.EX P1, PT, R15, R25, PT, P1 ;  /* 0x000000190f00720c */ /* 0x000fc60003f26110 */
[----:B------:R-:W-:Y:S01]  /*2cd0*/  IMAD.X R15, R28, 0x1, R21, P2 ;  /* 0x000000011c0f7824 */ /* 0x000fe200010e0615 */
[----:B------:R-:W-:-:S04]  /*2ce0*/  SEL R14, R11, R18, !P1 ;  /* 0x000000120b0e7207 */ /* 0x000fc80004800000 */
[----:B------:R-:W-:Y:S02]  /*2cf0*/  SEL R11, R15, R19, !P1 ;  /* 0x000000130f0b7207 */ /* 0x000fe40004800000 */
[----:B------:R-:W-:Y:S02]  /*2d00*/  IADD3 R29, P1, PT, -R35, R14, RZ ;  /* 0x0000000e231d7210 */ /* 0x000fe40007f3e1ff */
[----:B------:R-:W-:-:S03]  /*2d10*/  IADD3 R14, P2, PT, R0, R39, RZ ;  /* 0x00000027000e7210 */ /* 0x000fc60007f5e0ff */
[----:B------:R-:W-:Y:S02]  /*2d20*/  IMAD.X R38, R11, 0x1, ~R38, P1 ;  /* 0x000000010b267824 */ /* 0x000fe400008e0e26 */
[----:B------:R-:W-:-:S03]  /*2d30*/  IMAD.X R15, R45, 0x1, R6, P2 ;  /* 0x000000012d0f7824 */ /* 0x000fc600010e0606 */
        /* <DEDUP_REMOVED lines=18> */
[----:B------:R-:W2:Y:S01]  /*2e60*/  LDG.E.64 R20, desc[UR36][R36.64] ;  /* 0x0000002424147981 */ /* 0x000ea2000c1e1b00 */
        /* <DEDUP_REMOVED lines=16> */
[----:B------:R-:W-:Y:S02]  /*2f70*/  IADD3 R40, P3, PT, R14, 0x10, RZ ;  /* 0x000000100e287810 */ /* 0x000fe40007f7e0ff */
[----:B------:R-:W-:Y:S01]  /*2f80*/  @P2 IADD3 R33, P4, PT, R36, 0x18, RZ ;  /* 0x0000001824212810 */ /* 0x000fe20007f9e0ff */
[----:B------:R-:W-:Y:S01]  /*2f90*/  IMAD.X R34, RZ, RZ, R37, P6 ;  /* 0x000000ffff227224 */ /* 0x000fe200030e0625 */
        /* <DEDUP_REMOVED lines=8> */
[----:B--2---:R1:W-:Y:S08]  /*3020*/  @P2 ST.E.64 desc[UR36][R14.64+0x10], R26 ;  /* 0x0000101a0e002985 */ /* 0x0043f0000c101b24 */
.L_x_66:
[----:B------:R-:W-:Y:S05]  /*3030*/  BSYNC.RECONVERGENT B5 ;  /* 0x0000000000057941 */ /* 0x000fea0003800200 */
.L_x_65:
[----:B------:R-:W-:Y:S05]  /*3040*/  @!P1 BRA `(.L_x_64) ;  /* 0x0000000000549947 */ /* 0x000fea0003800000 */
.L_x_67:
[----:B01----:R-:W-:Y:S02]  /*3050*/  IMAD.MOV.U32 R20, RZ, RZ, R33 ;  /* 0x000000ffff147224 */ /* 0x003fe400078e0021 */
[----:B------:R-:W-:-:S05]  /*3060*/  IMAD.MOV.U32 R21, RZ, RZ, R34 ;  /* 0x000000ffff157224 */ /* 0x000fca00078e0022 */
[----:B--2---:R-:W2:Y:S01]  /*3070*/  LDG.E.64 R26, desc[UR36][R20.64] ;  /* 0x00000024141a7981 */ /* 0x004ea2000c1e1b00 */
[----:B------:R-:W-:Y:S02]  /*3080*/  IMAD.MOV.U32 R14, RZ, RZ, R40 ;  /* 0x000000ffff0e7224 */ /* 0x000fe400078e0028 */
        /* <DEDUP_REMOVED lines=15> */
[----:B---3--:R2:W-:Y:S04]  /*3180*/  ST.E.64 desc[UR36][R14.64+0x18], R38 ;  /* 0x000018260e007985 */ /* 0x0085e8000c101b24 */
[----:B------:R-:W-:Y:S05]  /*3190*/  @P1 BRA `(.L_x_67) ;  /* 0xfffffffc00ac1947 */ /* 0x000fea000383ffff */
.L_x_64:
[----:B------:R-:W-:Y:S05]  /*31a0*/  BSYNC.RECONVERGENT B4 ;  /* 0x0000000000047941 */ /* 0x000fea0003800200 */
.L_x_63:
[C---:B012---:R-:W-:Y:S02]  /*31b0*/  IADD3 R14, P1, PT, R8.reuse, R10, RZ ;  /* 0x0000000a080e7210 */ /* 0x047fe40007f3e0ff */
[----:B------:R-:W-:Y:S02]  /*31c0*/  IADD3 R21, P2, PT, R8, R7, RZ ;  /* 0x0000000708157210 */ /* 0x000fe40007f5e0ff */
[----:B------:R-:W-:Y:S01]  /*31d0*/  LEA R13, P3, R30, R13, 0x4 ;  /* 0x0000000d1e0d7211 */ /* 0x000fe200078620ff */
[----:B------:R-:W-:Y:S01]  /*31e0*/  IMAD.X R15, R28, 0x1, R9, P1 ;  /* 0x000000011c0f7824 */ /* 0x000fe200008e0609 */
[----:B------:R-:W-:Y:S01]  /*31f0*/  ISETP.GE.U32.AND P1, PT, R14, R24, PT ;  /* 0x000000180e00720c */ /* 0x000fe20003f26070 */
[----:B------:R-:W-:Y:S01]  /*3200*/  IMAD.X R20, R28, 0x1, R3, P2 ;  /* 0x000000011c147824 */ /* 0x000fe200010e0603 */
[----:B------:R-:W-:Y:S02]  /*3210*/  LEA.HI.X R12, R30, R12, R23, 0x4, P3 ;  /* 0x0000000c1e0c7211 */ /* 0x000fe400018f2417 */
[----:B------:R-:W-:-:S13]  /*3220*/  ISETP.GE.U32.AND.EX P1, PT, R15, R25, PT, P1 ;  /* 0x000000190f00720c */ /* 0x000fda0003f26110 */
[----:B------:R-:W-:Y:S05]  /*3230*/  @!P1 BRA `(.L_x_68) ;  /* 0xfffffff0000c9947 */ /* 0x000fea000383ffff */
[----:B------:R-:W-:Y:S05]  /*3240*/  BSYNC.RECONVERGENT B2 ;  /* 0x0000000000027941 */ /* 0x000fea0003800200 */
.L_x_54:
[----:B------:R-:W-:Y:S05]  /*3250*/  BRA `(.L_x_69) ;  /* 0x0000000c00907947 */ /* 0x000fea0003800000 */
.L_x_53:
[C---:B------:R-:W-:Y:S01]  /*3260*/  SHF.L.U64.HI R0, R30.reuse, 0x3, R23 ;  /* 0x000000031e007819 */ /* 0x040fe20000010217 */
[----:B------:R-:W-:Y:S02]  /*3270*/  IMAD.SHL.U32 R3, R30, 0x8, RZ ;  /* 0x000000081e037824 */ /* 0x000fe400078e00ff */
[----:B------:R-:W-:Y:S02]  /*3280*/  IMAD.MOV.U32 R7, RZ, RZ, R16 ;  /* 0x000000ffff077224 */ /* 0x000fe400078e0010 */
[----:B------:R-:W-:Y:S02]  /*3290*/  IMAD.MOV.U32 R6, RZ, RZ, R17 ;  /* 0x000000ffff067224 */ /* 0x000fe400078e0011 */
[----:B0-----:R-:W-:Y:S02]  /*32a0*/  IMAD.MOV.U32 R27, RZ, RZ, R4 ;  /* 0x000000ffff1b7224 */ /* 0x001fe400078e0004 */
[----:B------:R-:W-:-:S07]  /*32b0*/  IMAD.MOV.U32 R26, RZ, RZ, R5 ;  /* 0x000000ffff1a7224 */ /* 0x000fce00078e0005 */
.L_x_83:
[----:B------:R-:W-:Y:S01]  /*32c0*/  IADD3 R9, P1, PT, R27, R3, RZ ;  /* 0x000000031b097210 */ /* 0x000fe20007f3e0ff */
[----:B------:R-:W-:Y:S01]  /*32d0*/  BSSY.RECONVERGENT B2, `(.L_x_70) ;  /* 0x0000031000027945 */ /* 0x000fe20003800200 */
[----:B01----:R-:W-:Y:S02]  /*32e0*/  IMAD.MOV.U32 R13, RZ, RZ, R6 ;  /* 0x000000ffff0d7224 */ /* 0x003fe400078e0006 */
[----:B------:R-:W-:Y:S01]  /*32f0*/  IADD3 RZ, P2, PT, R9, -R32, RZ ;  /* 0x8000002009ff7210 */ /* 0x000fe20007f5e0ff */
[----:B------:R-:W-:-:S04]  /*3300*/  IMAD.X R8, R26, 0x1, R0, P1 ;  /* 0x000000011a087824 */ /* 0x000fc800008e0600 */
[----:B------:R-:W-:-:S05]  /*3310*/  IMAD.X R10, R8, 0x1, ~R31, P2 ;  /* 0x00000001080a7824 */ /* 0x000fca00010e0e1f */
[----:B------:R-:W-:-:S04]  /*3320*/  ISETP.GE.AND P1, PT, R10, RZ, PT ;  /* 0x000000ff0a00720c */ /* 0x000fc80003f26270 */
[-C--:B------:R-:W-:Y:S02]  /*3330*/  SEL R28, R9, R32.reuse, !P1 ;  /* 0x00000020091c7207 */ /* 0x080fe40004800000 */
[----:B------:R-:W-:Y:S02]  /*3340*/  SEL R29, R8, R31, !P1 ;  /* 0x0000001f081d7207 */ /* 0x000fe40004800000 */
[----:B------:R-:W-:Y:S01]  /*3350*/  IADD3 R11, P2, PT, R28, R3, RZ ;  /* 0x000000031c0b7210 */ /* 0x000fe20007f5e0ff */
[----:B------:R-:W-:Y:S02]  /*3360*/  IMAD.MOV.U32 R36, RZ, RZ, R28 ;  /* 0x000000ffff247224 */ /* 0x000fe400078e001c */
[----:B------:R-:W-:Y:S01]  /*3370*/  IMAD.MOV.U32 R37, RZ, RZ, R29 ;  /* 0x000000ffff257224 */ /* 0x000fe200078e001d */
[----:B------:R-:W-:Y:S01]  /*3380*/  IADD3 RZ, P1, PT, R11, -R32, RZ ;  /* 0x800000200bff7210 */ /* 0x000fe20007f3e0ff */
[----:B------:R-:W-:Y:S01]  /*3390*/  IMAD.X R10, R29, 0x1, R0, P2 ;  /* 0x000000011d0a7824 */ /* 0x000fe200010e0600 */
[----:B------:R-:W-:-:S03]  /*33a0*/  ISETP.EQ.U32.AND P2, PT, R27, R28, PT ;  /* 0x0000001c1b00720c */ /* 0x000fc60003f42070 */
[----:B------:R-:W-:-:S05]  /*33b0*/  IMAD.X R12, R10, 0x1, ~R31, P1 ;  /* 0x000000010a0c7824 */ /* 0x000fca00008e0e1f */
[----:B------:R-:W-:Y:S01]  /*33c0*/  ISETP.GE.AND P1, PT, R12, RZ, PT ;  /* 0x000000ff0c00720c */ /* 0x000fe20003f26270 */
[----:B------:R-:W-:-:S03]  /*33d0*/  IMAD.MOV.U32 R12, RZ, RZ, R7 ;  /* 0x000000ffff0c7224 */ /* 0x000fc600078e0007 */
        /* <DEDUP_REMOVED lines=10> */
.L_x_72:
        /* <DEDUP_REMOVED lines=22> */
.L_x_71:
[----:B------:R-:W-:Y:S05]  /*35e0*/  BSYNC.RECONVERGENT B2 ;  /* 0x0000000000027941 */ /* 0x000fea0003800200 */
.L_x_70:
        /* <DEDUP_REMOVED lines=40> */
[----:B------:R-:W-:Y:S02]  /*3870*/  IADD3 R42, P6, PT, R27, 0x10, RZ ;  /* 0x000000101b2a7810 */ /* 0x000fe40007fde0ff */
[----:B------:R-:W-:Y:S01]  /*3880*/  IADD3 R33, P3, PT, R29, -0x2, RZ ;  /* 0xfffffffe1d217810 */ /* 0x000fe20007f7e0ff */
[--C-:B------:R-:W-:Y:S01]  /*3890*/  IMAD.X R41, RZ, RZ, R13.reuse, P4 ;  /* 0x000000ffff297224 */ /* 0x100fe200020e060d */
[----:B------:R-:W-:Y:S01]  /*38a0*/  @P2 IADD3 R42, P5, PT, R27, 0x18, RZ ;  /* 0x000000181b2a2810 */ /* 0x000fe20007fbe0ff */
[--C-:B------:R-:W-:Y:S01]  /*38b0*/  IMAD.X R43, RZ, RZ, R26.reuse, P6 ;  /* 0x000000ffff2b7224 */ /* 0x100fe200030e061a */
[----:B------:R-:W-:Y:S02]  /*38c0*/  @P2 IADD3 R40, P4, PT, R12, 0x18, RZ ;  /* 0x000000180c282810 */ /* 0x000fe40007f9e0ff */
[----:B------:R-:W-:Y:S01]  /*38d0*/  @P2 IADD3 R33, P6, PT, R29, -0x3, RZ ;  /* 0xfffffffd1d212810 */ /* 0x000fe20007fde0ff */
[----:B------:R-:W-:Y:S01]  /*38e0*/  @P2 IMAD.X R43, RZ, RZ, R26, P5 ;  /* 0x000000ffff2b2224 */ /* 0x000fe200028e061a */
[C---:B------:R-:W-:Y:S01]  /*38f0*/  IADD3.X R39, PT, PT, R28.reuse, -0x1, RZ, P3, !PT ;  /* 0xffffffff1c277810 */ /* 0x040fe20001ffe4ff */
[----:B------:R-:W-:Y:S01]  /*3900*/  @P2 IMAD.X R41, RZ, RZ, R13, P4 ;  /* 0x000000ffff292224 */ /* 0x000fe200020e060d */
[----:B------:R-:W-:Y:S01]  /*3910*/  @P2 IADD3.X R39, PT, PT, R28, -0x1, RZ, P6, !PT ;  /* 0xffffffff1c272810 */ /* 0x000fe200037fe4ff */
[----:B--2---:R1:W-:Y:S08]  /*3920*/  @P2 STG.E.64 desc[UR36][R12.64+0x10], R24 ;  /* 0x000010180c002986 */ /* 0x0043f0000c101b24 */
.L_x_76:
[----:B------:R-:W-:Y:S05]  /*3930*/  BSYNC.RECONVERGENT B4 ;  /* 0x0000000000047941 */ /* 0x000fea0003800200 */
.L_x_75:
[----:B------:R-:W-:Y:S05]  /*3940*/  @!P1 BRA `(.L_x_74) ;  /* 0x0000000000549947 */ /* 0x000fea0003800000 */
.L_x_77:
        /* <DEDUP_REMOVED lines=21> */
.L_x_74:
[----:B------:R-:W-:Y:S05]  /*3aa0*/  BSYNC.RECONVERGENT B2 ;  /* 0x0000000000027941 */ /* 0x000fea0003800200 */
.L_x_73:
[----:B------:R-:W-:Y:S01]  /*3ab0*/  IADD3 RZ, P1, PT, R9, -R32, RZ ;  /* 0x8000002009ff7210 */ /* 0x000fe20007f3e0ff */
[----:B------:R-:W-:Y:S04]  /*3ac0*/  BSSY.RECONVERGENT B2, `(.L_x_78) ;  /* 0x0000055000027945 */ /* 0x000fe80003800200 */
[----:B--2---:R-:W-:-:S05]  /*3ad0*/  IMAD.X R14, R8, 0x1, ~R31, P1 ;  /* 0x00000001080e7824 */ /* 0x004fca00008e0e1f */
[----:B------:R-:W-:-:S04]  /*3ae0*/  ISETP.GE.AND P1, PT, R14, RZ, PT ;  /* 0x000000ff0e00720c */ /* 0x000fc80003f26270 */
[----:B------:R-:W-:Y:S02]  /*3af0*/  SEL R14, R9, R32, !P1 ;  /* 0x00000020090e7207 */ /* 0x000fe40004800000 */
[----:B------:R-:W-:Y:S02]  /*3b00*/  SEL R15, R8, R31, !P1 ;  /* 0x0000001f080f7207 */ /* 0x000fe40004800000 */
[----:B01----:R-:W-:-:S05]  /*3b10*/  IADD3 R21, P1, PT, R14, R3, RZ ;  /* 0x000000030e157210 */ /* 0x003fca0007f3e0ff */
[----:B------:R-:W-:Y:S01]  /*3b20*/  IMAD.X R14, R15, 0x1, R0, P1 ;  /* 0x000000010f0e7824 */ /* 0x000fe200008e0600 */
[----:B------:R-:W-:-:S05]  /*3b30*/  IADD3 RZ, P1, PT, R21, -R32, RZ ;  /* 0x8000002015ff7210 */ /* 0x000fca0007f3e0ff */
[----:B------:R-:W-:-:S05]  /*3b40*/  IMAD.X R14, R14, 0x1, ~R31, P1 ;  /* 0x000000010e0e7824 */ /* 0x000fca00008e0e1f */
[----:B------:R-:W-:-:S04]  /*3b50*/  ISETP.GE.AND P1, PT, R14, RZ, PT ;  /* 0x000000ff0e00720c */ /* 0x000fc80003f26270 */
[----:B------:R-:W-:-:S04]  /*3b60*/  SEL R21, R21, R32, !P1 ;  /* 0x0000002015157207 */ /* 0x000fc80004800000 */
[----:B------:R-:W-:-:S05]  /*3b70*/  IADD3 R14, P1, PT, -R36, R21, RZ ;  /* 0x00000015240e7210 */ /* 0x000fca0007f3e1ff */
[----:B------:R-:W-:Y:S01]  /*3b80*/  IMAD.X R15, R10, 0x1, ~R37, P1 ;  /* 0x000000010a0f7824 */ /* 0x000fe200008e0e25 */
[----:B------:R-:W-:-:S04]  /*3b90*/  IADD3 R10, P2, PT, R12, R11, RZ ;  /* 0x0000000b0c0a7210 */ /* 0x000fc80007f5e0ff */
[--C-:B------:R-:W-:Y:S01]  /*3ba0*/  SHF.R.S64 R25, R14, 0x3, R15.reuse ;  /* 0x000000030e197819 */ /* 0x100fe2000000100f */
[----:B------:R-:W-:Y:S01]  /*3bb0*/  IMAD.X R11, R13, 0x1, R38, P2 ;  /* 0x000000010d0b7824 */ /* 0x000fe200010e0626 */
        /* <DEDUP_REMOVED lines=46> */
.L_x_81:
[----:B------:R-:W-:Y:S05]  /*3ea0*/  BSYNC.RECONVERGENT B4 ;  /* 0x0000000000047941 */ /* 0x000fea0003800200 */
.L_x_80:
[----:B------:R-:W-:Y:S05]  /*3eb0*/  @!P1 BRA `(.L_x_79) ;  /* 0x0000000000549947 */ /* 0x000fea0003800000 */
.L_x_82:
        /* <DEDUP_REMOVED lines=21> */
.L_x_79:
[----:B------:R-:W-:Y:S05]  /*4010*/  BSYNC.RECONVERGENT B2 ;  /* 0x0000000000027941 */ /* 0x000fea0003800200 */
.L_x_78:
[C---:B--2---:R-:W-:Y:S02]  /*4020*/  LEA R27, P1, R30.reuse, R9, 0x3 ;  /* 0x000000091e1b7211 */ /* 0x044fe400078218ff */
[C---:B------:R-:W-:Y:S02]  /*4030*/  LEA R7, P2, R30.reuse, R7, 0x4 ;  /* 0x000000071e077211 */ /* 0x040fe400078420ff */
[C-C-:B------:R-:W-:Y:S02]  /*4040*/  LEA.HI.X R26, R30.reuse, R8, R23.reuse, 0x3, P1 ;  /* 0x000000081e1a7211 */ /* 0x140fe400008f1c17 */
[----:B------:R-:W-:Y:S02]  /*4050*/  IADD3 RZ, P1, PT, R27, -R32, RZ ;  /* 0x800000201bff7210 */ /* 0x000fe40007f3e0ff */
[----:B------:R-:W-:-:S03]  /*4060*/  LEA.HI.X R6, R30, R6, R23, 0x4, P2 ;  /* 0x000000061e067211 */ /* 0x000fc600010f2417 */
[----:B------:R-:W-:-:S05]  /*4070*/  IMAD.X R8, R26, 0x1, ~R31, P1 ;  /* 0x000000011a087824 */ /* 0x000fca00008e0e1f */
[----:B------:R-:W-:-:S13]  /*4080*/  ISETP.GE.AND P1, PT, R8, RZ, PT ;  /* 0x000000ff0800720c */ /* 0x000fda0003f26270 */
[----:B------:R-:W-:Y:S05]  /*4090*/  @!P1 BRA `(.L_x_83) ;  /* 0xfffffff000889947 */ /* 0x000fea000383ffff */
.L_x_69:
[----:B------:R-:W-:Y:S05]  /*40a0*/  BSYNC.RECONVERGENT B3 ;  /* 0x0000000000037941 */ /* 0x000fea0003800200 */
.L_x_52:
[C---:B------:R-:W-:Y:S01]  /*40b0*/  SHF.L.U64.HI R23, R30.reuse, 0x1, R23 ;  /* 0x000000011e177819 */ /* 0x040fe20000010217 */
[----:B------:R-:W-:Y:S01]  /*40c0*/  IMAD.SHL.U32 R30, R30, 0x2, RZ ;  /* 0x000000021e1e7824 */ /* 0x000fe200078e00ff */
[----:B------:R-:W-:-:S04]  /*40d0*/  PLOP3.LUT P1, PT, P0, PT, PT, 0x8, 0x80 ;  /* 0x000000000080781c */ /* 0x000fc8000072e170 */
[----:B------:R-:W-:-:S04]  /*40e0*/  ISETP.GE.U32.AND P2, PT, R30, R2, PT ;  /* 0x000000021e00720c */ /* 0x000fc80003f46070 */
[----:B------:R-:W-:-:S13]  /*40f0*/  ISETP.GE.AND.EX P2, PT, R23, R22, PT, P2 ;  /* 0x000000161700720c */ /* 0x000fda0003f46320 */
[----:B------:R-:W-:Y:S05]  /*4100*/  @!P2 BRA `(.L_x_84) ;  /* 0xffffffe00030a947 */ /* 0x000fea000383ffff */
.L_x_51:
[----:B------:R-:W-:Y:S05]  /*4110*/  BSYNC.RECONVERGENT B0 ;  /* 0x0000000000007941 */ /* 0x000fea0003800200 */
.L_x_31:
[----:B------:R-:W-:Y:S05]  /*4120*/  @P0 BRA `(.L_x_30) ;  /* 0x0000000400100947 */ /* 0x000fea0003800000 */
[C---:B------:R-:W-:Y:S01]  /*4130*/  ISETP.GT.U32.AND P0, PT, R2.reuse, 0x1, PT ;  /* 0x000000010200780c */ /* 0x040fe20003f04070 */
[----:B------:R-:W-:Y:S01]  /*4140*/  BSSY.RECONVERGENT B0, `(.L_x_85) ;  /* 0x000002a000007945 */ /* 0x000fe20003800200 */
[----:B------:R-:W-:Y:S01]  /*4150*/  ISETP.LT.U32.AND P1, PT, R2, 0x1, PT ;  /* 0x000000010200780c */ /* 0x000fe20003f21070 */
[----:B01----:R-:W-:Y:S01]  /*4160*/  IMAD.MOV.U32 R21, RZ, RZ, R16 ;  /* 0x000000ffff157224 */ /* 0x003fe200078e0010 */
[C---:B------:R-:W-:Y:S01]  /*4170*/  ISETP.GT.AND.EX P0, PT, R22.reuse, RZ, PT, P0 ;  /* 0x000000ff1600720c */ /* 0x040fe20003f04300 */
[----:B------:R-:W-:Y:S01]  /*4180*/  IMAD.MOV.U32 R24, RZ, RZ, R17 ;  /* 0x000000ffff187224 */ /* 0x000fe200078e0011 */
[----:B------:R-:W-:Y:S01]  /*4190*/  ISETP.LT.AND.EX P1, PT, R22, RZ, PT, P1 ;  /* 0x000000ff1600720c */ /* 0x000fe20003f21310 */
[----:B------:R-:W-:Y:S01]  /*41a0*/  IMAD.MOV.U32 R19, RZ, RZ, R4 ;  /* 0x000000ffff137224 */ /* 0x000fe200078e0004 */
[C---:B------:R-:W-:Y:S01]  /*41b0*/  SEL R9, R2.reuse, 0x1, P0 ;  /* 0x0000000102097807 */ /* 0x040fe20000000000 */
[----:B------:R-:W-:Y:S01]  /*41c0*/  IMAD.MOV.U32 R20, RZ, RZ, R5 ;  /* 0x000000ffff147224 */ /* 0x000fe200078e0005 */
[----:B------:R-:W-:-:S02]  /*41d0*/  SEL R3, R2, 0x1, P1 ;  /* 0x0000000102037807 */ /* 0x000fc40000800000 */
[----:B------:R-:W-:Y:S02]  /*41e0*/  LOP3.LUT R9, R9, 0x3, RZ, 0xc0, !PT ;  /* 0x0000000309097812 */ /* 0x000fe400078ec0ff */
[----:B------:R-:W-:Y:S02]  /*41f0*/  IADD3 R0, P2, PT, -R3, R2, RZ ;  /* 0x0000000203007210 */ /* 0x000fe40007f5e1ff */
[----:B------:R-:W-:Y:S02]  /*4200*/  SEL R3, R22, RZ, P1 ;  /* 0x000000ff16037207 */ /* 0x000fe40000800000 */
[----:B------:R-:W-:Y:S02]  /*4210*/  ISETP.NE.U32.AND P1, PT, R9, RZ, PT ;  /* 0x000000ff0900720c */ /* 0x000fe40003f25070 */
[----:B------:R-:W-:Y:S01]  /*4220*/  ISETP.GE.U32.AND P0, PT, R0, 0x3, PT ;  /* 0x000000030000780c */ /* 0x000fe20003f06070 */
[----:B------:R-:W-:Y:S01]  /*4230*/  IMAD.X R0, R22, 0x1, ~R3, P2 ;  /* 0x0000000116007824 */ /* 0x000fe200010e0e03 */
[----:B------:R-:W-:-:S04]  /*4240*/  ISETP.NE.AND.EX P1, PT, RZ, RZ, PT, P1 ;  /* 0x000000ffff00720c */ /* 0x000fc80003f25310 */
[----:B------:R-:W-:Y:S01]  /*4250*/  ISETP.GE.U32.AND.EX P0, PT, R0, RZ, PT, P0 ;  /* 0x000000ff0000720c */ /* 0x000fe20003f06100 */
[----:B------:R-:W-:-:S08]  /*4260*/  IMAD.MOV.U32 R0, RZ, RZ, R2 ;  /* 0x000000ffff007224 */ /* 0x000fd000078e0002 */
[----:B------:R-:W-:Y:S05]  /*4270*/  @!P1 BRA `(.L_x_86) ;  /* 0x0000000000589947 */ /* 0x000fea0003800000 */
[----:B------:R-:W-:Y:S01]  /*4280*/  IADD3 R0, P1, PT, -R9, R2, RZ ;  /* 0x0000000209007210 */ /* 0x000fe20007f3e1ff */
[----:B------:R-:W-:Y:S02]  /*4290*/  IMAD.MOV.U32 R11, RZ, RZ, RZ ;  /* 0x000000ffff0b7224 */ /* 0x000fe400078e00ff */
[----:B------:R-:W-:Y:S02]  /*42a0*/  IMAD.MOV.U32 R21, RZ, RZ, R16 ;  /* 0x000000ffff157224 */ /* 0x000fe400078e0010 */
[----:B------:R-:W-:Y:S02]  /*42b0*/  IMAD.MOV.U32 R24, RZ, RZ, R17 ;  /* 0x000000ffff187224 */ /* 0x000fe400078e0011 */
[----:B------:R-:W-:Y:S02]  /*42c0*/  IMAD.MOV.U32 R19, RZ, RZ, R4 ;  /* 0x000000ffff137224 */ /* 0x000fe400078e0004 */
[----:B------:R-:W-:Y:S02]  /*42d0*/  IMAD.MOV.U32 R20, RZ, RZ, R5 ;  /* 0x000000ffff147224 */ /* 0x000fe400078e0005 */
[----:B------:R-:W-:-:S07]  /*42e0*/  IMAD.X R22, R22, 0x1, ~R11, P1 ;  /* 0x0000000116167824 */ /* 0x000fce00008e0e0b */
.L_x_87:
[----:B0-----:R-:W-:Y:S02]  /*42f0*/  IMAD.MOV.U32 R2, RZ, RZ, R19 ;  /* 0x000000ffff027224 */ /* 0x001fe400078e0013 */
[----:B------:R-:W-:-:S06]  /*4300*/  IMAD.MOV.U32 R3, RZ, RZ, R20 ;  /* 0x000000ffff037224 */ /* 0x000fcc00078e0014 */
[----:B------:R-:W2:Y:S01]  /*4310*/  LD.E.64 R2, desc[UR36][R2.64] ;  /* 0x0000002402027980 */ /* 0x000ea2000c101b00 */
[----:B------:R-:W-:Y:S01]  /*4320*/  IMAD.MOV.U32 R6, RZ, RZ, R21 ;  /* 0x000000ffff067224 */ /* 0x000fe200078e0015 */
[----:B------:R-:W-:Y:S01]  /*4330*/  IADD3 R9, P1, PT, R9, -0x1, RZ ;  /* 0xffffffff09097810 */ /* 0x000fe20007f3e0ff */
[----:B------:R-:W-:Y:S01]  /*4340*/  IMAD.MOV.U32 R7, RZ, RZ, R24 ;  /* 0x000000ffff077224 */ /* 0x000fe200078e0018 */
[----:B------:R-:W-:Y:S02]  /*4350*/  IADD3 R19, P2, PT, R19, 0x8, RZ ;  /* 0x0000000813137810 */ /* 0x000fe40007f5e0ff */
[----:B------:R-:W-:Y:S02]  /*4360*/  IADD3.X R11, PT, PT, R11, -0x1, RZ, P1, !PT ;  /* 0xffffffff0b0b7810 */ /* 0x000fe40000ffe4ff */
[----:B------:R-:W-:Y:S01]  /*4370*/  ISETP.NE.U32.AND P1, PT, R9, RZ, PT ;  /* 0x000000ff0900720c */ /* 0x000fe20003f25070 */
[----:B------:R-:W-:Y:S01]  /*4380*/  IMAD.X R20, RZ, RZ, R20, P2 ;  /* 0x000000ffff147224 */ /* 0x000fe200010e0614 */
[----:B------:R-:W-:-:S02]  /*4390*/  IADD3 R21, P3, PT, R21, 0x8, RZ ;  /* 0x0000000815157810 */ /* 0x000fc40007f7e0ff */
[----:B------:R-:W-:-:S03]  /*43a0*/  ISETP.NE.AND.EX P1, PT, R11, RZ, PT, P1 ;  /* 0x000000ff0b00720c */ /* 0x000fc60003f25310 */
[----:B------:R-:W-:Y:S01]  /*43b0*/  IMAD.X R24, RZ, RZ, R24, P3 ;  /* 0x000000ffff187224 */ /* 0x000fe200018e0618 */
[----:B--2---:R0:W-:Y:S09]  /*43c0*/  STG.E.64 desc[UR36][R6.64], R2 ;  /* 0x0000000206007986 */ /* 0x0041f2000c101b24 */
[----:B------:R-:W-:Y:S05]  /*43d0*/  @P1 BRA `(.L_x_87) ;  /* 0xfffffffc00c41947 */ /* 0x000fea000383ffff */
.L_x_86:
[----:B------:R-:W-:Y:S05]  /*43e0*/  BSYNC.RECONVERGENT B0 ;  /* 0x0000000000007941 */ /* 0x000fea0003800200 */
.L_x_85:
[----:B------:R-:W-:Y:S05]  /*43f0*/  @!P0 BRA `(.L_x_30) ;  /* 0x00000000005c8947 */ /* 0x000fea0003800000 */
[----:B------:R-:W-:-:S05]  /*4400*/  IADD3 R0, P0, PT, R0, 0x4, RZ ;  /* 0x0000000400007810 */ /* 0x000fca0007f1e0ff */
[----:B------:R-:W-:-:S08]  /*4410*/  IMAD.X R18, RZ, RZ, R22, P0 ;  /* 0x000000ffff127224 */ /* 0x000fd000000e0616 */
.L_x_88:
[----:B------:R-:W-:Y:S02]  /*4420*/  IMAD.MOV.U32 R14, RZ, RZ, R19 ;  /* 0x000000ffff0e7224 */ /* 0x000fe400078e0013 */
[----:B------:R-:W-:-:S05]  /*4430*/  IMAD.MOV.U32 R15, RZ, RZ, R20 ;  /* 0x000000ffff0f7224 */ /* 0x000fca00078e0014 */
[----:B0-2---:R-:W2:Y:S01]  /*4440*/  LD.E.64 R2, desc[UR36][R14.64] ;  /* 0x000000240e027980 */ /* 0x005ea2000c101b00 */
[----:B------:R-:W-:Y:S02]  /*4450*/  IMAD.MOV.U32 R12, RZ, RZ, R21 ;  /* 0x000000ffff0c7224 */ /* 0x000fe400078e0015 */
[----:B------:R-:W-:-:S05]  /*4460*/  IMAD.MOV.U32 R13, RZ, RZ, R24 ;  /* 0x000000ffff0d7224 */ /* 0x000fca00078e0018 */
[----:B--2---:R2:W-:Y:S04]  /*4470*/  STG.E.64 desc[UR36][R12.64], R2 ;  /* 0x000000020c007986 */ /* 0x0045e8000c101b24 */
[----:B------:R-:W3:Y:S04]  /*4480*/  LD.E.64 R6, desc[UR36][R14.64+0x8] ;  /* 0x000008240e067980 */ /* 0x000ee8000c101b00 */
[----:B---3--:R2:W-:Y:S04]  /*4490*/  STG.E.64 desc[UR36][R12.64+0x8], R6 ;  /* 0x000008060c007986 */ /* 0x0085e8000c101b24 */
[----:B------:R-:W3:Y:S01]  /*44a0*/  LD.E.64 R8, desc[UR36][R14.64+0x10] ;  /* 0x000010240e087980 */ /* 0x000ee2000c101b00 */
[----:B------:R-:W-:-:S03]  /*44b0*/  IADD3 R0, P0, PT, R0, -0x4, RZ ;  /* 0xfffffffc00007810 */ /* 0x000fc60007f1e0ff */
[----:B---3--:R2:W-:Y:S04]  /*44c0*/  STG.E.64 desc[UR36][R12.64+0x10], R8 ;  /* 0x000010080c007986 */ /* 0x0085e8000c101b24 */
[----:B------:R-:W3:Y:S01]  /*44d0*/  LD.E.64 R10, desc[UR36][R14.64+0x18] ;  /* 0x000018240e0a7980 */ /* 0x000ee2000c101b00 */
[----:B------:R-:W-:Y:S02]  /*44e0*/  IADD3.X R18, PT, PT, R18, -0x1, RZ, P0, !PT ;  /* 0xffffffff12127810 */ /* 0x000fe400007fe4ff */
[----:B------:R-:W-:Y:S02]  /*44f0*/  ISETP.GT.U32.AND P0, PT, R0, 0x4, PT ;  /* 0x000000040000780c */ /* 0x000fe40003f04070 */
[----:B------:R-:W-:Y:S02]  /*4500*/  IADD3 R19, P1, PT, R14, 0x20, RZ ;  /* 0x000000200e137810 */ /* 0x000fe40007f3e0ff */
[----:B------:R-:W-:-:S02]  /*4510*/  ISETP.GT.AND.EX P0, PT, R18, RZ, PT, P0 ;  /* 0x000000ff1200720c */ /* 0x000fc40003f04300 */
[----:B------:R-:W-:Y:S01]  /*4520*/  IADD3 R21, P2, PT, R12, 0x20, RZ ;  /* 0x000000200c157810 */ /* 0x000fe20007f5e0ff */
[----:B------:R-:W-:-:S04]  /*4530*/  IMAD.X R20, RZ, RZ, R15, P1 ;  /* 0x000000ffff147224 */ /* 0x000fc800008e060f */
[----:B------:R-:W-:Y:S01]  /*4540*/  IMAD.X R24, RZ, RZ, R13, P2 ;  /* 0x000000ffff187224 */ /* 0x000fe200010e060d */
[----:B---3--:R2:W-:Y:S05]  /*4550*/  STG.E.64 desc[UR36][R12.64+0x18], R10 ;  /* 0x0000180a0c007986 */ /* 0x0085ea000c101b24 */
[----:B------:R-:W-:Y:S05]  /*4560*/  @P0 BRA `(.L_x_88) ;  /* 0xfffffffc00ac0947 */ /* 0x000fea000383ffff */
.L_x_30:
[----:B------:R-:W-:Y:S05]  /*4570*/  BSYNC.RECONVERGENT B1 ;  /* 0x0000000000017941 */ /* 0x000fea0003800200 */
.L_x_29:
[----:B------:R-:W-:-:S04]  /*4580*/  MOV R0, 0x188 ;  /* 0x0000018800007802 */ /* 0x000fc80000000f00 */
[----:B0-2---:R0:W2:Y:S03]  /*4590*/  LDC.64 R2, c[0x4][R0] ;  /* 0x0100000000027b82 */ /* 0x0050a60000000a00 */
[----:B-1----:R-:W-:-:S07]  /*45a0*/  LEPC R20, `(.L_x_89) ;  /* 0x000000001014794e */ /* 0x002fce0000000000 */
[----:B0-2---:R-:W-:Y:S05]  /*45b0*/  CALL.ABS.NOINC R2 ;  /* 0x0000000002007343 */ /* 0x005fea0003c00000 */
.L_x_89:
[----:B------:R-:W0:Y:S02]  /*45c0*/  LDC.64 R12, c[0x0][0x388] ;  /* 0x0000e200ff0c7b82 */ /* 0x000e240000000a00 */
[----:B0-----:R-:W-:-:S06]  /*45d0*/  IMAD.WIDE R16, R13, 0x8, R16 ;  /* 0x000000080d107825 */ /* 0x001fcc00078e0210 */
[----:B------:R-:W2:Y:S01]  /*45e0*/  LDG.E.64 R16, desc[UR36][R16.64] ;  /* 0x0000002410107981 */ /* 0x000ea2000c1e1b00 */
[----:B------:R-:W-:Y:S01]  /*45f0*/  IMAD.SHL.U32 R0, R12, 0x2, RZ ;  /* 0x000000020c007824 */ /* 0x000fe200078e00ff */
[----:B------:R-:W-:Y:S03]  /*4600*/  BSSY.RECONVERGENT B0, `(.L_x_90) ;  /* 0x0000019000007945 */ /* 0x000fe60003800200 */
[----:B------:R-:W2:Y:S02]  /*4610*/  I2F.F64 R2, R0 ;  /* 0x0000000000027312 */ /* 0x000ea40000201c00 */
[----:B--2---:R-:W-:Y:S01]  /*4620*/  DMUL R6, R2, R16 ;  /* 0x0000001002067228 */ /* 0x004fe20000000000 */
[----:B------:R-:W-:-:S05]  /*4630*/  IMAD.MOV.U32 R2, RZ, RZ, 0x1 ;  /* 0x00000001ff027424 */ /* 0x000fca00078e00ff */
[----:B------:R-:W0:Y:S02]  /*4640*/  MUFU.RCP64H R3, R7 ;  /* 0x0000000700037308 */ /* 0x000e240000001800 */
[----:B0-----:R-:W-:-:S08]  /*4650*/  DFMA R4, -R6, R2, 1 ;  /* 0x3ff000000604742b */ /* 0x001fd00000000102 */
[----:B------:R-:W-:-:S08]  /*4660*/  DFMA R4, R4, R4, R4 ;  /* 0x000000040404722b */ /* 0x000fd00000000004 */
[----:B------:R-:W-:Y:S02]  /*4670*/  DFMA R2, R2, R4, R2 ;  /* 0x000000040202722b */ /* 0x000fe40000000002 */
[----:B------:R-:W0:Y:S06]  /*4680*/  I2F.F64 R4, R13 ;  /* 0x0000000d00047312 */ /* 0x000e2c0000201c00 */
[----:B------:R-:W-:-:S08]  /*4690*/  DFMA R8, -R6, R2, 1 ;  /* 0x3ff000000608742b */ /* 0x000fd00000000102 */
[----:B------:R-:W-:Y:S01]  /*46a0*/  DFMA R2, R2, R8, R2 ;  /* 0x000000080202722b */ /* 0x000fe20000000002 */
[----:B0-----:R-:W-:-:S07]  /*46b0*/  FSETP.GEU.AND P1, PT, |R5|, 6.5827683646048100446e-37, PT ;  /* 0x036000000500780b */ /* 0x001fce0003f2e200 */
[----:B------:R-:W-:-:S08]  /*46c0*/  DMUL R8, R4, R2 ;  /* 0x0000000204087228 */ /* 0x000fd00000000000 */
[----:B------:R-:W-:-:S08]  /*46d0*/  DFMA R10, -R6, R8, R4 ;  /* 0x00000008060a722b */ /* 0x000fd00000000104 */
[----:B------:R-:W-:-:S10]  /*46e0*/  DFMA R2, R2, R10, R8 ;  /* 0x0000000a0202722b */ /* 0x000fd40000000008 */
[----:B------:R-:W-:-:S05]  /*46f0*/  FFMA R0, RZ, R7, R3 ;  /* 0x00000007ff007223 */ /* 0x000fca0000000003 */
[----:B------:R-:W-:-:S13]  /*4700*/  FSETP.GT.AND P0, PT, |R0|, 1.469367938527859385e-39, PT ;  /* 0x001000000000780b */ /* 0x000fda0003f04200 */
[----:B------:R-:W-:Y:S05]  /*4710*/  @P0 BRA P1, `(.L_x_91) ;  /* 0x00000000001c0947 */ /* 0x000fea0000800000 */
[----:B------:R-:W-:Y:S01]  /*4720*/  IMAD.MOV.U32 R8, RZ, RZ, R4 ;  /* 0x000000ffff087224 */ /* 0x000fe200078e0004 */
[----:B------:R-:W-:Y:S01]  /*4730*/  MOV R0, 0x4770 ;  /* 0x0000477000007802 */ /* 0x000fe20000000f00 */
[----:B------:R-:W-:Y:S02]  /*4740*/  IMAD.MOV.U32 R11, RZ, RZ, R5 ;  /* 0x000000ffff0b7224 */ /* 0x000fe400078e0005 */
[----:B------:R-:W-:-:S07]  /*4750*/  IMAD.MOV.U32 R3, RZ, RZ, R7 ;  /* 0x000000ffff037224 */ /* 0x000fce00078e0007 */
[----:B------:R-:W-:Y:S05]  /*4760*/  CALL.REL.NOINC `($__internal_0_$__cuda_sm20_div_rn_f64_full) ;  /* 0x0000000400307944 */ /* 0x000fea0003c00000 */
[----:B------:R-:W-:Y:S02]  /*4770*/  IMAD.MOV.U32 R2, RZ, RZ, R10 ;  /* 0x000000ffff027224 */ /* 0x000fe400078e000a */
[----:B------:R-:W-:-:S07]  /*4780*/  IMAD.MOV.U32 R3, RZ, RZ, R11 ;  /* 0x000000ffff037224 */ /* 0x000fce00078e000b */
.L_x_91:
[----:B------:R-:W-:Y:S05]  /*4790*/  BSYNC.RECONVERGENT B0 ;  /* 0x0000000000007941 */ /* 0x000fea0003800200 */
.L_x_90:
[----:B------:R-:W0:Y:S01]  /*47a0*/  S2R R5, SR_CgaCtaId ;  /* 0x0000000000057919 */ /* 0x000e220000008800 */
[----:B------:R-:W-:-:S04]  /*47b0*/  MOV R0, 0x400 ;  /* 0x0000040000007802 */ /* 0x000fc80000000f00 */
[----:B0-----:R-:W-:-:S05]  /*47c0*/  LEA R9, R5, R0, 0x18 ;  /* 0x0000000005097211 */ /* 0x001fca00078ec0ff */
[----:B------:R0:W1:Y:S02]  /*47d0*/  LDS.64 R4, [R9] ;  /* 0x0000000009047984 */ /* 0x0000640000000a00 */
.L_x_92:
[----:B-1----:R-:W-:Y:S01]  /*47e0*/  DADD R6, R4, R2 ;  /* 0x0000000004067229 */ /* 0x002fe20000000002 */
[----:B------:R-:W-:Y:S09]  /*47f0*/  YIELD ;  /* 0x0000000000007946 */ /* 0x000ff20003800000 */
[----:B------:R-:W1:Y:S02]  /*4800*/  ATOMS.CAS.64 R6, [R9], R4, R6 ;  /* 0x000000040906738d */ /* 0x000e640000000406 */
[----:B-1----:R-:W-:Y:S01]  /*4810*/  ISETP.NE.U32.AND P0, PT, R4, R6, PT ;  /* 0x000000060400720c */ /* 0x002fe20003f05070 */
[----:B------:R-:W-:-:S03]  /*4820*/  IMAD.MOV.U32 R4, RZ, RZ, R6 ;  /* 0x000000ffff047224 */ /* 0x000fc600078e0006 */
[----:B------:R-:W-:Y:S01]  /*4830*/  ISETP.NE.AND.EX P0, PT, R5, R7, PT, P0 ;  /* 0x000000070500720c */ /* 0x000fe20003f05300 */
[----:B------:R-:W-:-:S12]  /*4840*/  IMAD.MOV.U32 R5, RZ, RZ, R7 ;  /* 0x000000ffff057224 */ /* 0x000fd800078e0007 */
[----:B------:R-:W-:Y:S05]  /*4850*/  @P0 BRA `(.L_x_92) ;  /* 0xfffffffc00e00947 */ /* 0x000fea000383ffff */
.L_x_4:
[----:B------:R-:W1:Y:S01]  /*4860*/  S2R R0, SR_TID.X ;  /* 0x0000000000007919 */ /* 0x000e620000002100 */
[----:B------:R-:W-:Y:S05]  /*4870*/  WARPSYNC.ALL ;  /* 0x0000000000007948 */ /* 0x000fea0003800000 */
[----:B------:R-:W-:Y:S01]  /*4880*/  BAR.SYNC.DEFER_BLOCKING 0x0 ;  /* 0x0000000000007b1d */ /* 0x000fe20000010000 */
[----:B-1----:R-:W-:-:S13]  /*4890*/  ISETP.NE.AND P0, PT, R0, RZ, PT ;  /* 0x000000ff0000720c */ /* 0x002fda0003f05270 */
[----:B------:R-:W-:Y:S05]  /*48a0*/  @P0 EXIT ;  /* 0x000000000000094d */ /* 0x000fea0003800000 */
[----:B------:R-:W1:Y:S01]  /*48b0*/  LDCU UR4, c[0x0][0x388] ;  /* 0x00007100ff0477ac */ /* 0x000e620008000800 */
[----:B------:R-:W2:Y:S01]  /*48c0*/  S2UR UR5, SR_CgaCtaId ;  /* 0x00000000000579c3 */ /* 0x000ea20000008800 */
[----:B------:R-:W-:Y:S01]  /*48d0*/  IMAD.MOV.U32 R2, RZ, RZ, 0x1 ;  /* 0x00000001ff027424 */ /* 0x000fe200078e00ff */
[----:B-1----:R-:W1:Y:S01]  /*48e0*/  I2F.F64 R6, UR4 ;  /* 0x0000000400067d12 */ /* 0x002e620008201c00 */
[----:B------:R-:W-:Y:S02]  /*48f0*/  UMOV UR4, 0x400 ;  /* 0x0000040000047882 */ /* 0x000fe40000000000 */
[----:B--2---:R-:W-:-:S05]  /*4900*/  ULEA UR4, UR5, UR4, 0x18 ;  /* 0x0000000405047291 */ /* 0x004fca000f8ec0ff */
[----:B-1----:R-:W0:Y:S04]  /*4910*/  MUFU.RCP64H R3, R7 ;  /* 0x0000000700037308 */ /* 0x002e280000001800 */
[----:B------:R-:W1:Y:S01]  /*4920*/  LDS.64 R4, [UR4] ;  /* 0x00000004ff047984 */ /* 0x000e620008000a00 */
[----:B0-----:R-:W-:-:S08]  /*4930*/  DFMA R8, -R6, R2, 1 ;  /* 0x3ff000000608742b */ /* 0x001fd00000000102 */
[----:B------:R-:W-:-:S08]  /*4940*/  DFMA R8, R8, R8, R8 ;  /* 0x000000080808722b */ /* 0x000fd00000000008 */
[----:B------:R-:W-:-:S08]  /*4950*/  DFMA R8, R2, R8, R2 ;  /* 0x000000080208722b */ /* 0x000fd00000000002 */
[----:B------:R-:W-:Y:S01]  /*4960*/  DFMA R2, -R6, R8, 1 ;  /* 0x3ff000000602742b */ /* 0x000fe20000000108 */
[----:B-1----:R-:W-:-:S07]  /*4970*/  FSETP.GEU.AND P1, PT, |R5|, 6.5827683646048100446e-37, PT ;  /* 0x036000000500780b */ /* 0x002fce0003f2e200 */
[----:B------:R-:W-:-:S08]  /*4980*/  DFMA R2, R8, R2, R8 ;  /* 0x000000020802722b */ /* 0x000fd00000000008 */
        /* <DEDUP_REMOVED lines=13> */
.L_x_93:
[----:B------:R-:W0:Y:S01]  /*4a60*/  LDC.64 R4, c[0x0][0x390] ;  /* 0x0000e400ff047b82 */ /* 0x000e220000000a00 */
[----:B------:R-:W1:Y:S02]  /*4a70*/  LDCU.64 UR4, c[0x0][0x398] ;  /* 0x00007300ff0477ac */ /* 0x000e640008000a00 */
[----:B01----:R0:W5:Y:S02]  /*4a80*/  LDG.E.64 R8, desc[UR36][R4.64] ;  /* 0x0000002404087981 */ /* 0x003164000c1e1b00 */
.L_x_94:
[----:B-----5:R-:W-:Y:S01]  /*4a90*/  DFMA R10, R2, UR4, R8 ;  /* 0x00000004020a7c2b */ /* 0x020fe20008000008 */
[----:B------:R-:W-:Y:S09]  /*4aa0*/  YIELD ;  /* 0x0000000000007946 */ /* 0x000ff20003800000 */
[----:B------:R-:W2:Y:S02]  /*4ab0*/  ATOMG.E.CAS.64.STRONG.GPU PT, R10, [R4], R8, R10 ;  /* 0x00000008040a73a9 */ /* 0x000ea400001ee50a */
[----:B--2---:R-:W-:Y:S01]  /*4ac0*/  ISETP.NE.U32.AND P0, PT, R8, R10, PT ;  /* 0x0000000a0800720c */ /* 0x004fe20003f05070 */
[----:B------:R-:W-:-:S03]  /*4ad0*/  IMAD.MOV.U32 R8, RZ, RZ, R10 ;  /* 0x000000ffff087224 */ /* 0x000fc600078e000a */
[----:B------:R-:W-:Y:S01]  /*4ae0*/  ISETP.NE.AND.EX P0, PT, R9, R11, PT, P0 ;  /* 0x0000000b0900720c */ /* 0x000fe20003f05300 */
[----:B------:R-:W-:-:S12]  /*4af0*/  IMAD.MOV.U32 R9, RZ, RZ, R11 ;  /* 0x000000ffff097224 */ /* 0x000fd800078e000b */
[----:B------:R-:W-:Y:S05]  /*4b00*/  @P0 BRA `(.L_x_94) ;  /* 0xfffffffc00e00947 */ /* 0x000fea000383ffff */
[----:B------:R-:W-:Y:S05]  /*4b10*/  EXIT ;  /* 0x000000000000794d */ /* 0x000fea0003800000 */
.L_x_6:
[----:B------:R-:W-:Y:S02]  /*4b20*/  MOV R0, 0x188 ;  /* 0x0000018800007802 */ /* 0x000fe40000000f00 */
[----:B------:R-:W-:Y:S02]  /*4b30*/  CS2R R4, SRZ ;  /* 0x0000000000047805 */ /* 0x000fe4000001ff00 */
[----:B------:R0:W1:Y:S05]  /*4b40*/  LDC.64 R2, c[0x4][R0] ;  /* 0x0100000000027b82 */ /* 0x00006a0000000a00 */
[----:B------:R-:W-:-:S07]  /*4b50*/  LEPC R20, `(.L_x_95) ;  /* 0x000000001014794e */ /* 0x000fce0000000000 */
[----:B01----:R-:W-:Y:S05]  /*4b60*/  CALL.ABS.NOINC R2 ;  /* 0x0000000002007343 */ /* 0x003fea0003c00000 */
.L_x_95:
[----:B------:R-:W0:Y:S01]  /*4b70*/  LDC.64 R8, c[0x4][0x168] ;  /* 0x01005a00ff087b82 */ /* 0x000e220000000a00 */
[----:B------:R-:W-:Y:S01]  /*4b80*/  MOV R0, 0x178 ;  /* 0x0000017800007802 */ /* 0x000fe20000000f00 */
[----:B------:R-:W1:Y:S01]  /*4b90*/  LDCU.64 UR4, c[0x4][0x170] ;  /* 0x01002e00ff0477ac */ /* 0x000e620008000a00 */
[----:B------:R-:W-:Y:S02]  /*4ba0*/  IMAD.MOV.U32 R6, RZ, RZ, R23 ;  /* 0x000000ffff067224 */ /* 0x000fe400078e0017 */
[----:B------:R-:W-:-:S03]  /*4bb0*/  IMAD.MOV.U32 R7, RZ, RZ, R26 ;  /* 0x000000ffff077224 */ /* 0x000fc600078e001a */
[----:B------:R2:W3:Y:S01]  /*4bc0*/  LDC.64 R2, c[0x4][R0] ;  /* 0x0100000000027b82 */ /* 0x0004e20000000a00 */
[----:B-1----:R-:W-:Y:S02]  /*4bd0*/  IMAD.U32 R4, RZ, RZ, UR4 ;  /* 0x00000004ff047e24 */ /* 0x002fe4000f8e00ff */
[----:B------:R-:W-:Y:S01]  /*4be0*/  IMAD.U32 R5, RZ, RZ, UR5 ;  /* 0x00000005ff057e24 */ /* 0x000fe2000f8e00ff */
[----:B0-----:R2:W-:Y:S06]  /*4bf0*/  STL.64 [R1], R8 ;  /* 0x0000000801007387 */ /* 0x0015ec0000100a00 */
[----:B------:R-:W-:-:S07]  /*4c00*/  LEPC R20, `(.L_x_96) ;  /* 0x000000001014794e */ /* 0x000fce0000000000 */
[----:B--23--:R-:W-:Y:S05]  /*4c10*/  CALL.ABS.NOINC R2 ;  /* 0x0000000002007343 */ /* 0x00cfea0003c00000 */
.L_x_96:
[----:B------:R-:W-:Y:S05]  /*4c20*/  BPT.TRAP 0x1 ;  /* 0x000000040000795c */ /* 0x000fea0000300000 */
        .weak           $__internal_0_$__cuda_sm20_div_rn_f64_full
        .type           $__internal_0_$__cuda_sm20_div_rn_f64_full,@function
        .size           $__internal_0_$__cuda_sm20_div_rn_f64_full,(.L_x_109 - $__internal_0_$__cuda_sm20_div_rn_f64_full)
$__internal_0_$__cuda_sm20_div_rn_f64_full:
[C---:B------:R-:W-:Y:S01]  /*4c30*/  FSETP.GEU.AND P0, PT, |R3|.reuse, 1.469367938527859385e-39, PT ;  /* 0x001000000300780b */ /* 0x040fe20003f0e200 */
[--C-:B------:R-:W-:Y:S01]  /*4c40*/  IMAD.MOV.U32 R2, RZ, RZ, R6.reuse ;  /* 0x000000ffff027224 */ /* 0x100fe200078e0006 */
[C---:B------:R-:W-:Y:S01]  /*4c50*/  LOP3.LUT R4, R3.reuse, 0x800fffff, RZ, 0xc0, !PT ;  /* 0x800fffff03047812 */ /* 0x040fe200078ec0ff */
[----:B------:R-:W-:Y:S01]  /*4c60*/  IMAD.MOV.U32 R7, RZ, RZ, R11 ;  /* 0x000000ffff077224 */ /* 0x000fe200078e000b */
[----:B------:R-:W-:Y:S01]  /*4c70*/  LOP3.LUT R16, R3, 0x7ff00000, RZ, 0xc0, !PT ;  /* 0x7ff0000003107812 */ /* 0x000fe200078ec0ff */
[----:B------:R-:W-:Y:S01]  /*4c80*/  IMAD.MOV.U32 R18, RZ, RZ, 0x1ca00000 ;  /* 0x1ca00000ff127424 */ /* 0x000fe200078e00ff */
[----:B------:R-:W-:Y:S01]  /*4c90*/  LOP3.LUT R5, R4, 0x3ff00000, RZ, 0xfc, !PT ;  /* 0x3ff0000004057812 */ /* 0x000fe200078efcff */
[----:B------:R-:W-:Y:S01]  /*4ca0*/  IMAD.MOV.U32 R4, RZ, RZ, R6 ;  /* 0x000000ffff047224 */ /* 0x000fe200078e0006 */
[C---:B------:R-:W-:Y:S01]  /*4cb0*/  FSETP.GEU.AND P2, PT, |R7|.reuse, 1.469367938527859385e-39, PT ;  /* 0x001000000700780b */ /* 0x040fe20003f4e200 */
[----:B------:R-:W-:Y:S01]  /*4cc0*/  IMAD.MOV.U32 R6, RZ, RZ, R8 ;  /* 0x000000ffff067224 */ /* 0x000fe200078e0008 */
[----:B------:R-:W-:Y:S01]  /*4cd0*/  LOP3.LUT R19, R7, 0x7ff00000, RZ, 0xc0, !PT ;  /* 0x7ff0000007137812 */ /* 0x000fe200078ec0ff */
[----:B------:R-:W-:Y:S01]  /*4ce0*/  IMAD.MOV.U32 R8, RZ, RZ, 0x1 ;  /* 0x00000001ff087424 */ /* 0x000fe200078e00ff */
[----:B------:R-:W-:Y:S01]  /*4cf0*/  BSSY.RECONVERGENT B1, `(.L_x_97) ;  /* 0x000004e000017945 */ /* 0x000fe20003800200 */
[----:B------:R-:W-:Y:S01]  /*4d00*/  @!P0 DMUL R4, R2, 8.98846567431157953865e+307 ;  /* 0x7fe0000002048828 */ /* 0x000fe20000000000 */
[----:B------:R-:W-:Y:S01]  /*4d10*/  ISETP.GE.U32.AND P1, PT, R19, R16, PT ;  /* 0x000000101300720c */ /* 0x000fe20003f26070 */
[----:B------:R-:W-:-:S04]  /*4d20*/  IMAD.MOV.U32 R17, RZ, RZ, R19 ;  /* 0x000000ffff117224 */ /* 0x000fc800078e0013 */
[----:B------:R-:W0:Y:S02]  /*4d30*/  MUFU.RCP64H R9, R5 ;  /* 0x0000000500097308 */ /* 0x000e240000001800 */
[----:B------:R-:W-:Y:S02]  /*4d40*/  @!P2 LOP3.LUT R12, R3, 0x7ff00000, RZ, 0xc0, !PT ;  /* 0x7ff00000030ca812 */ /* 0x000fe400078ec0ff */
[----:B------:R-:W-:Y:S02]  /*4d50*/  @!P0 LOP3.LUT R16, R5, 0x7ff00000, RZ, 0xc0, !PT ;  /* 0x7ff0000005108812 */ /* 0x000fe400078ec0ff */
[----:B------:R-:W-:-:S03]  /*4d60*/  @!P2 ISETP.GE.U32.AND P3, PT, R19, R12, PT ;  /* 0x0000000c1300a20c */ /* 0x000fc60003f66070 */
[----:B------:R-:W-:Y:S01]  /*4d70*/  VIADD R21, R16, 0xffffffff ;  /* 0xffffffff10157836 */ /* 0x000fe20000000000 */
[----:B0-----:R-:W-:-:S08]  /*4d80*/  DFMA R10, R8, -R4, 1 ;  /* 0x3ff00000080a742b */ /* 0x001fd00000000804 */
[----:B------:R-:W-:-:S08]  /*4d90*/  DFMA R10, R10, R10, R10 ;  /* 0x0000000a0a0a722b */ /* 0x000fd0000000000a */
[----:B------:R-:W-:Y:S01]  /*4da0*/  DFMA R12, R8, R10, R8 ;  /* 0x0000000a080c722b */ /* 0x000fe20000000008 */
[C---:B------:R-:W-:Y:S01]  /*4db0*/  @!P2 SEL R11, R18.reuse, 0x63400000, !P3 ;  /* 0x63400000120ba807 */ /* 0x040fe20005800000 */
[----:B------:R-:W-:Y:S01]  /*4dc0*/  IMAD.MOV.U32 R8, RZ, RZ, R6 ;  /* 0x000000ffff087224 */ /* 0x000fe200078e0006 */
[----:B------:R-:W-:Y:S01]  /*4dd0*/  SEL R9, R18, 0x63400000, !P1 ;  /* 0x6340000012097807 */ /* 0x000fe20004800000 */
[----:B------:R-:W-:Y:S01]  /*4de0*/  @!P2 IMAD.MOV.U32 R10, RZ, RZ, RZ ;  /* 0x000000ffff0aa224 */ /* 0x000fe200078e00ff */
[--C-:B------:R-:W-:Y:S02]  /*4df0*/  @!P2 LOP3.LUT R11, R11, 0x80000000, R7.reuse, 0xf8, !PT ;  /* 0x800000000b0ba812 */ /* 0x100fe400078ef807 */
[----:B------:R-:W-:Y:S01]  /*4e00*/  LOP3.LUT R9, R9, 0x800fffff, R7, 0xf8, !PT ;  /* 0x800fffff09097812 */ /* 0x000fe200078ef807 */
[----:B------:R-:W-:Y:S01]  /*4e10*/  DFMA R14, R12, -R4, 1 ;  /* 0x3ff000000c0e742b */ /* 0x000fe20000000804 */
[----:B------:R-:W-:-:S06]  /*4e20*/  @!P2 LOP3.LUT R11, R11, 0x100000, RZ, 0xfc, !PT ;  /* 0x001000000b0ba812 */ /* 0x000fcc00078efcff */
[----:B------:R-:W-:Y:S02]  /*4e30*/  @!P2 DFMA R8, R8, 2, -R10 ;  /* 0x400000000808a82b */ /* 0x000fe4000000080a */
[----:B------:R-:W-:-:S08]  /*4e40*/  DFMA R14, R12, R14, R12 ;  /* 0x0000000e0c0e722b */ /* 0x000fd0000000000c */
[----:B------:R-:W-:Y:S01]  /*4e50*/  @!P2 LOP3.LUT R17, R9, 0x7ff00000, RZ, 0xc0, !PT ;  /* 0x7ff000000911a812 */ /* 0x000fe200078ec0ff */
[----:B------:R-:W-:-:S04]  /*4e60*/  DMUL R10, R14, R8 ;  /* 0x000000080e0a7228 */ /* 0x000fc80000000000 */
[----:B------:R-:W-:-:S04]  /*4e70*/  VIADD R20, R17, 0xffffffff ;  /* 0xffffffff11147836 */ /* 0x000fc80000000000 */
[----:B------:R-:W-:Y:S01]  /*4e80*/  DFMA R12, R10, -R4, R8 ;  /* 0x800000040a0c722b */ /* 0x000fe20000000008 */
[----:B------:R-:W-:-:S04]  /*4e90*/  ISETP.GT.U32.AND P0, PT, R20, 0x7feffffe, PT ;  /* 0x7feffffe1400780c */ /* 0x000fc80003f04070 */
[----:B------:R-:W-:-:S03]  /*4ea0*/  ISETP.GT.U32.OR P0, PT, R21, 0x7feffffe, P0 ;  /* 0x7feffffe1500780c */ /* 0x000fc60000704470 */
[----:B------:R-:W-:-:S10]  /*4eb0*/  DFMA R12, R14, R12, R10 ;  /* 0x0000000c0e0c722b */ /* 0x000fd4000000000a */
[----:B------:R-:W-:Y:S05]  /*4ec0*/  @P0 BRA `(.L_x_98) ;  /* 0x00000000006c0947 */ /* 0x000fea0003800000 */
[----:B------:R-:W-:-:S04]  /*4ed0*/  LOP3.LUT R10, R3, 0x7ff00000, RZ, 0xc0, !PT ;  /* 0x7ff00000030a7812 */ /* 0x000fc800078ec0ff */
[CC--:B------:R-:W-:Y:S02]  /*4ee0*/  VIADDMNMX R6, R19.reuse, -R10.reuse, 0xb9600000, !PT ;  /* 0xb960000013067446 */ /* 0x0c0fe4000780090a */
[----:B------:R-:W-:Y:S02]  /*4ef0*/  ISETP.GE.U32.AND P0, PT, R19, R10, PT ;  /* 0x0000000a1300720c */ /* 0x000fe40003f06070 */
[----:B------:R-:W-:Y:S02]  /*4f00*/  VIMNMX R6, PT, PT, R6, 0x46a00000, PT ;  /* 0x46a0000006067848 */ /* 0x000fe40003fe0100 */
[----:B------:R-:W-:-:S05]  /*4f10*/  SEL R7, R18, 0x63400000, !P0 ;  /* 0x6340000012077807 */ /* 0x000fca0004000000 */
[----:B------:R-:W-:Y:S02]  /*4f20*/  IMAD.IADD R14, R6, 0x1, -R7 ;  /* 0x00000001060e7824 */ /* 0x000fe400078e0a07 */
[----:B------:R-:W-:Y:S02]  /*4f30*/  IMAD.MOV.U32 R6, RZ, RZ, RZ ;  /* 0x000000ffff067224 */ /* 0x000fe400078e00ff */
[----:B------:R-:W-:-:S06]  /*4f40*/  VIADD R7, R14, 0x7fe00000 ;  /* 0x7fe000000e077836 */ /* 0x000fcc0000000000 */
[----:B------:R-:W-:-:S10]  /*4f50*/  DMUL R10, R12, R6 ;  /* 0x000000060c0a7228 */ /* 0x000fd40000000000 */
[----:B------:R-:W-:-:S13]  /*4f60*/  FSETP.GTU.AND P0, PT, |R11|, 1.469367938527859385e-39, PT ;  /* 0x001000000b00780b */ /* 0x000fda0003f0c200 */
[----:B------:R-:W-:Y:S05]  /*4f70*/  @P0 BRA `(.L_x_99) ;  /* 0x0000000000940947 */ /* 0x000fea0003800000 */
[----:B------:R-:W-:Y:S01]  /*4f80*/  DFMA R4, R12, -R4, R8 ;  /* 0x800000040c04722b */ /* 0x000fe20000000008 */
[----:B------:R-:W-:-:S09]  /*4f90*/  IMAD.MOV.U32 R6, RZ, RZ, RZ ;  /* 0x000000ffff067224 */ /* 0x000fd200078e00ff */
[C---:B------:R-:W-:Y:S02]  /*4fa0*/  FSETP.NEU.AND P0, PT, R5.reuse, RZ, PT ;  /* 0x000000ff0500720b */ /* 0x040fe40003f0d000 */
[----:B------:R-:W-:-:S04]  /*4fb0*/  LOP3.LUT R9, R5, 0x80000000, R3, 0x48, !PT ;  /* 0x8000000005097812 */ /* 0x000fc800078e4803 */
[----:B------:R-:W-:-:S07]  /*4fc0*/  LOP3.LUT R7, R9, R7, RZ, 0xfc, !PT ;  /* 0x0000000709077212 */ /* 0x000fce00078efcff */
[----:B------:R-:W-:Y:S05]  /*4fd0*/  @!P0 BRA `(.L_x_99) ;  /* 0x00000000007c8947 */ /* 0x000fea0003800000 */
[----:B------:R-:W-:Y:S01]  /*4fe0*/  IMAD.MOV R3, RZ, RZ, -R14 ;  /* 0x000000ffff037224 */ /* 0x000fe200078e0a0e */
[----:B------:R-:W-:Y:S01]  /*4ff0*/  DMUL.RP R6, R12, R6 ;  /* 0x000000060c067228 */ /* 0x000fe20000008000 */
[----:B------:R-:W-:-:S06]  /*5000*/  IMAD.MOV.U32 R2, RZ, RZ, RZ ;  /* 0x000000ffff027224 */ /* 0x000fcc00078e00ff */
[----:B------:R-:W-:-:S03]  /*5010*/  DFMA R2, R10, -R2, R12 ;  /* 0x800000020a02722b */ /* 0x000fc6000000000c */
[----:B------:R-:W-:-:S03]  /*5020*/  LOP3.LUT R9, R7, R9, RZ, 0x3c, !PT ;  /* 0x0000000907097212 */ /* 0x000fc600078e3cff */
[----:B------:R-:W-:-:S04]  /*5030*/  IADD3 R2, PT, PT, -R14, -0x43300000, RZ ;  /* 0xbcd000000e027810 */ /* 0x000fc80007ffe1ff */
[----:B------:R-:W-:-:S04]  /*5040*/  FSETP.NEU.AND P0, PT, |R3|, R2, PT ;  /* 0x000000020300720b */ /* 0x000fc80003f0d200 */
[----:B------:R-:W-:Y:S02]  /*5050*/  FSEL R10, R6, R10, !P0 ;  /* 0x0000000a060a7208 */ /* 0x000fe40004000000 */
[----:B------:R-:W-:Y:S01]  /*5060*/  FSEL R11, R9, R11, !P0 ;  /* 0x0000000b090b7208 */ /* 0x000fe20004000000 */
[----:B------:R-:W-:Y:S06]  /*5070*/  BRA `(.L_x_99) ;  /* 0x0000000000547947 */ /* 0x000fec0003800000 */
.L_x_98:
[----:B------:R-:W-:-:S14]  /*5080*/  DSETP.NAN.AND P0, PT, R6, R6, PT ;  /* 0x000000060600722a */ /* 0x000fdc0003f08000 */
[----:B------:R-:W-:Y:S05]  /*5090*/  @P0 BRA `(.L_x_100) ;  /* 0x0000000000440947 */ /* 0x000fea0003800000 */
[----:B------:R-:W-:-:S14]  /*50a0*/  DSETP.NAN.AND P0, PT, R2, R2, PT ;  /* 0x000000020200722a */ /* 0x000fdc0003f08000 */
[----:B------:R-:W-:Y:S05]  /*50b0*/  @P0 BRA `(.L_x_101) ;  /* 0x0000000000300947 */ /* 0x000fea0003800000 */
[----:B------:R-:W-:Y:S01]  /*50c0*/  ISETP.NE.AND P0, PT, R17, R16, PT ;  /* 0x000000101100720c */ /* 0x000fe20003f05270 */
[----:B------:R-:W-:Y:S02]  /*50d0*/  IMAD.MOV.U32 R10, RZ, RZ, 0x0 ;  /* 0x00000000ff0a7424 */ /* 0x000fe400078e00ff */
[----:B------:R-:W-:-:S10]  /*50e0*/  IMAD.MOV.U32 R11, RZ, RZ, -0x80000 ;  /* 0xfff80000ff0b7424 */ /* 0x000fd400078e00ff */
[----:B------:R-:W-:Y:S05]  /*50f0*/  @!P0 BRA `(.L_x_99) ;  /* 0x0000000000348947 */ /* 0x000fea0003800000 */
[----:B------:R-:W-:Y:S02]  /*5100*/  ISETP.NE.AND P0, PT, R17, 0x7ff00000, PT ;  /* 0x7ff000001100780c */ /* 0x000fe40003f05270 */
[----:B------:R-:W-:Y:S02]  /*5110*/  LOP3.LUT R11, R7, 0x80000000, R3, 0x48, !PT ;  /* 0x80000000070b7812 */ /* 0x000fe400078e4803 */
[----:B------:R-:W-:-:S13]  /*5120*/  ISETP.EQ.OR P0, PT, R16, RZ, !P0 ;  /* 0x000000ff1000720c */ /* 0x000fda0004702670 */
[----:B------:R-:W-:Y:S01]  /*5130*/  @P0 LOP3.LUT R2, R11, 0x7ff00000, RZ, 0xfc, !PT ;  /* 0x7ff000000b020812 */ /* 0x000fe200078efcff */
[----:B------:R-:W-:Y:S02]  /*5140*/  @!P0 IMAD.MOV.U32 R10, RZ, RZ, RZ ;  /* 0x000000ffff0a8224 */ /* 0x000fe400078e00ff */
[----:B------:R-:W-:Y:S02]  /*5150*/  @P0 IMAD.MOV.U32 R10, RZ, RZ, RZ ;  /* 0x000000ffff0a0224 */ /* 0x000fe400078e00ff */
[----:B------:R-:W-:Y:S01]  /*5160*/  @P0 IMAD.MOV.U32 R11, RZ, RZ, R2 ;  /* 0x000000ffff0b0224 */ /* 0x000fe200078e0002 */
[----:B------:R-:W-:Y:S06]  /*5170*/  BRA `(.L_x_99) ;  /* 0x0000000000147947 */ /* 0x000fec0003800000 */
.L_x_101:
[----:B------:R-:W-:Y:S01]  /*5180*/  LOP3.LUT R11, R3, 0x80000, RZ, 0xfc, !PT ;  /* 0x00080000030b7812 */ /* 0x000fe200078efcff */
[----:B------:R-:W-:Y:S01]  /*5190*/  IMAD.MOV.U32 R10, RZ, RZ, R2 ;  /* 0x000000ffff0a7224 */ /* 0x000fe200078e0002 */
[----:B------:R-:W-:Y:S06]  /*51a0*/  BRA `(.L_x_99) ;  /* 0x0000000000087947 */ /* 0x000fec0003800000 */
.L_x_100:
[----:B------:R-:W-:Y:S01]  /*51b0*/  LOP3.LUT R11, R7, 0x80000, RZ, 0xfc, !PT ;  /* 0x00080000070b7812 */ /* 0x000fe200078efcff */
[----:B------:R-:W-:-:S07]  /*51c0*/  IMAD.MOV.U32 R10, RZ, RZ, R6 ;  /* 0x000000ffff0a7224 */ /* 0x000fce00078e0006 */
.L_x_99:
[----:B------:R-:W-:Y:S05]  /*51d0*/  BSYNC.RECONVERGENT B1 ;  /* 0x0000000000017941 */ /* 0x000fea0003800200 */
.L_x_97:
[----:B------:R-:W-:Y:S02]  /*51e0*/  IMAD.MOV.U32 R2, RZ, RZ, R0 ;  /* 0x000000ffff027224 */ /* 0x000fe400078e0000 */
[----:B------:R-:W-:-:S04]  /*51f0*/  IMAD.MOV.U32 R3, RZ, RZ, 0x0 ;  /* 0x00000000ff037424 */ /* 0x000fc800078e00ff */
[----:B------:R-:W-:Y:S05]  /*5200*/  RET.REL.NODEC R2 `(_Z6gpukNNPdiiS_d) ;  /* 0xffffffac027c7950 */ /* 0x000fea0003c3ffff */
.L_x_102:
        /* <DEDUP_REMOVED lines=15> */
.L_x_109:


//--------------------- .text._Z17distanceVectorizePdi --------------------------
	.section	.text._Z17distanceVectorizePdi,"ax",@progbits
	.align	128
        .global         _Z17distanceVectorizePdi
        .type           _Z17distanceVectorizePdi,@function
        .size           _Z17distanceVectorizePdi,(.L_x_113 - _Z17distanceVectorizePdi)
        .other          _Z17distanceVectorizePdi,@"STO_CUDA_ENTRY STV_DEFAULT"
_Z17distanceVectorizePdi:
.text._Z17distanceVectorizePdi:
[----:B------:R-:W-:Y:S01]  /*0000*/  LDC R1, c[0x0][0x37c] ;  /* 0x0000df00ff017b82 */ /* 0x000fe20000000800 */
[----:B------:R-:W0:Y:S07]  /*0010*/  S2R R3, SR_TID.X ;  /* 0x0000000000037919 */ /* 0x000e2e0000002100 */
[----:B------:R-:W0:Y:S08]  /*0020*/  S2UR UR4, SR_CTAID.X ;  /* 0x00000000000479c3 */ /* 0x000e300000002500 */
[----:B------:R-:W0:Y:S08]  /*0030*/  LDC R2, c[0x0][0x360] ;  /* 0x0000d800ff027b82 */ /* 0x000e300000000800 */
[----:B------:R-:W1:Y:S01]  /*0040*/  LDC R0, c[0x0][0x388] ;  /* 0x0000e200ff007b82 */ /* 0x000e620000000800 */
[----:B0-----:R-:W-:-:S05]  /*0050*/  IMAD R3, R2, UR4, R3 ;  /* 0x0000000402037c24 */ /* 0x001fca000f8e0203 */
[----:B-1----:R-:W-:-:S13]  /*0060*/  ISETP.GE.U32.AND P0, PT, R3, R0, PT ;  /* 0x000000000300720c */ /* 0x002fda0003f06070 */
[----:B------:R-:W-:Y:S05]  /*0070*/  @P0 EXIT ;  /* 0x000000000000094d */ /* 0x000fea0003800000 */
[----:B------:R-:W-:-:S13]  /*0080*/  ISETP.GE.AND P0, PT, R0, 0x1, PT ;  /* 0x000000010000780c */ /* 0x000fda0003f06270 */
[----:B------:R-:W-:Y:S05]  /*0090*/  @!P0 EXIT ;  /* 0x000000000000894d */ /* 0x000fea0003800000 */
[----:B------:R-:W0:Y:S01]  /*00a0*/  LDC.64 R6, c[0x0][0x380] ;  /* 0x0000e000ff067b82 */ /* 0x000e220000000a00 */
[----:B------:R-:W1:Y:S01]  /*00b0*/  LDCU.64 UR6, c[0x0][0x358] ;  /* 0x00006b00ff0677ac */ /* 0x000e620008000a00 */
[----:B------:R-:W-:Y:S01]  /*00c0*/  IMAD R2, R3, R0, RZ ;  /* 0x0000000003027224 */ /* 0x000fe200078e02ff */
[----:B------:R-:W-:-:S03]  /*00d0*/  ISETP.GE.U32.AND P1, PT, R0, 0x10, PT ;  /* 0x000000100000780c */ /* 0x000fc60003f26070 */
[----:B------:R-:W-:Y:S01]  /*00e0*/  IMAD.IADD R9, R3, 0x1, R2 ;  /* 0x0000000103097824 */ /* 0x000fe200078e0202 */
[----:B------:R-:W-:Y:S01]  /*00f0*/  LOP3.LUT R3, R0, 0xf, RZ, 0xc0, !PT ;  /* 0x0000000f00037812 */ /* 0x000fe200078ec0ff */
[----:B------:R-:W-:-:S03]  /*0100*/  IMAD.MOV.U32 R5, RZ, RZ, RZ ;  /* 0x000000ffff057224 */ /* 0x000fc600078e00ff */
[----:B------:R-:W-:Y:S01]  /*0110*/  ISETP.NE.AND P0, PT, R3, RZ, PT ;  /* 0x000000ff0300720c */ /* 0x000fe20003f05270 */
[----:B0-----:R-:W-:-:S06]  /*0120*/  IMAD.WIDE.U32 R8, R9, 0x8, R6 ;  /* 0x0000000809087825 */ /* 0x001fcc00078e0006 */
[----:B-1----:R-:W5:Y:S01]  /*0130*/  LDG.E.64 R8, desc[UR6][R8.64] ;  /* 0x0000000608087981 */ /* 0x002f62000c1e1b00 */
[----:B------:R-:W-:Y:S05]  /*0140*/  @!P1 BRA `(.L_x_103) ;  /* 0x0000000400349947 */ /* 0x000fea0003800000 */
[----:B------:R-:W0:Y:S01]  /*0150*/  LDCU.64 UR4, c[0x0][0x380] ;  /* 0x00007000ff0477ac */ /* 0x000e220008000a00 */
[----:B------:R-:W-:Y:S02]  /*0160*/  LOP3.LUT R5, R0, 0x7ffffff0, RZ, 0xc0, !PT ;  /* 0x7ffffff000057812 */ /* 0x000fe400078ec0ff */
[----:B------:R-:W-:-:S03]  /*0170*/  MOV R4, R2 ;  /* 0x0000000200047202 */ /* 0x000fc60000000f00 */
[----:B------:R-:W-:Y:S01]  /*0180*/  IMAD.MOV R26, RZ, RZ, -R5 ;  /* 0x000000ffff1a7224 */ /* 0x000fe200078e0a05 */
[----:B0-----:R-:W-:-:S04]  /*0190*/  UIADD3 UR4, UP0, UPT, UR4, 0x40, URZ ;  /* 0x0000004004047890 */ /* 0x001fc8000ff1e0ff */
[----:B------:R-:W-:-:S12]  /*01a0*/  UIADD3.X UR5, UPT, UPT, URZ, UR5, URZ, UP0, !UPT ;  /* 0x00000005ff057290 */ /* 0x000fd800087fe4ff */
.L_x_104:
[----:B0-----:R-:W-:Y:S01]  /*01b0*/  MOV R13, UR5 ;  /* 0x00000005000d7c02 */ /* 0x001fe20008000f00 */
[----:B------:R-:W-:-:S04]  /*01c0*/  IMAD.U32 R12, RZ, RZ, UR4 ;  /* 0x00000004ff0c7e24 */ /* 0x000fc8000f8e00ff */
[----:B------:R-:W-:-:S05]  /*01d0*/  IMAD.WIDE R12, R4, 0x8, R12 ;  /* 0x00000008040c7825 */ /* 0x000fca00078e020c */
[----:B------:R-:W2:Y:S04]  /*01e0*/  LDG.E.64 R10, desc[UR6][R12.64+-0x40] ;  /* 0xffffc0060c0a7981 */ /* 0x000ea8000c1e1b00 */
[----:B------:R-:W3:Y:S04]  /*01f0*/  LDG.E.64 R14, desc[UR6][R12.64+-0x38] ;  /* 0xffffc8060c0e7981 */ /* 0x000ee8000c1e1b00 */
[----:B------:R-:W4:Y:S04]  /*0200*/  LDG.E.64 R20, desc[UR6][R12.64+-0x28] ;  /* 0xffffd8060c147981 */ /* 0x000f28000c1e1b00 */
[----:B------:R-:W4:Y:S04]  /*0210*/  LDG.E.64 R16, desc[UR6][R12.64+-0x18] ;  /* 0xffffe8060c107981 */ /* 0x000f28000c1e1b00 */
[----:B------:R-:W4:Y:S04]  /*0220*/  LDG.E.64 R22, desc[UR6][R12.64+-0x8] ;  /* 0xfffff8060c167981 */ /* 0x000f28000c1e1b00 */
[----:B------:R-:W4:Y:S04]  /*0230*/  LDG.E.64 R28, desc[UR6][R12.64+-0x30] ;  /* 0xffffd0060c1c7981 */ /* 0x000f28000c1e1b00 */
[----:B------:R-:W4:Y:S01]  /*0240*/  LDG.E.64 R18, desc[UR6][R12.64+-0x10] ;  /* 0xfffff0060c127981 */ /* 0x000f22000c1e1b00 */
[----:B--2--5:R-:W-:-:S02]  /*0250*/  DADD R10, R8, -R10 ;  /* 0x00000000080a7229 */ /* 0x024fc4000000080a */
[----:B---3--:R-:W-:-:S06]  /*0260*/  DADD R14, R8, -R14 ;  /* 0x00000000080e7229 */ /* 0x008fcc000000080e */
[----:B------:R-:W-:Y:S02]  /*0270*/  DADD R10, -RZ, |R10| ;  /* 0x00000000ff0a7229 */ /* 0x000fe4000000050a */
[----:B------:R-:W-:Y:S02]  /*0280*/  DADD R24, -RZ, |R14| ;  /* 0x00000000ff187229 */ /* 0x000fe4000000050e */
[----:B------:R-:W2:Y:S04]  /*0290*/  LDG.E.64 R14, desc[UR6][R12.64+-0x20] ;  /* 0xffffe0060c0e7981 */ /* 0x000ea8000c1e1b00 */
[----:B------:R0:W-:Y:S04]  /*02a0*/  STG.E.64 desc[UR6][R12.64+-0x40], R10 ;  /* 0xffffc00a0c007986 */ /* 0x0001e8000c101b06 */
[----:B0-----:R-:W3:Y:S01]  /*02b0*/  LDG.E.64 R10, desc[UR6][R12.64] ;  /* 0x000000060c0a7981 */ /* 0x001ee2000c1e1b00 */
[----:B----4-:R-:W-:-:S02]  /*02c0*/  DADD R20, R8, -R20 ;  /* 0x0000000008147229 */ /* 0x010fc40000000814 */
[C---:B------:R-:W-:Y:S02]  /*02d0*/  DADD R16, R8.reuse, -R16 ;  /* 0x0000000008107229 */ /* 0x040fe40000000810 */
[C---:B------:R-:W-:Y:S02]  /*02e0*/  DADD R22, R8.reuse, -R22 ;  /* 0x0000000008167229 */ /* 0x040fe40000000816 */
[C---:B------:R-:W-:Y:S02]  /*02f0*/  DADD R28, R8.reuse, -R28 ;  /* 0x00000000081c7229 */ /* 0x040fe4000000081c */
[----:B------:R-:W-:Y:S02]  /*0300*/  DADD R20, -RZ, |R20| ;  /* 0x00000000ff147229 */ /* 0x000fe40000000514 */
[----:B------:R-:W-:Y:S02]  /*0310*/  DADD R18, R8, -R18 ;  /* 0x0000000008127229 */ /* 0x000fe40000000812 */
[----:B------:R-:W-:-:S02]  /*0320*/  DADD R16, -RZ, |R16| ;  /* 0x00000000ff107229 */ /* 0x000fc40000000510 */
[----:B------:R-:W-:Y:S02]  /*0330*/  DADD R22, -RZ, |R22| ;  /* 0x00000000ff167229 */ /* 0x000fe40000000516 */
[----:B------:R-:W-:Y:S01]  /*0340*/  DADD R28, -RZ, |R28| ;  /* 0x00000000ff1c7229 */ /* 0x000fe2000000051c */
[----:B------:R0:W-:Y:S04]  /*0350*/  STG.E.64 desc[UR6][R12.64+-0x38], R24 ;  /* 0xffffc8180c007986 */ /* 0x0001e8000c101b06 */
[----:B------:R-:W-:Y:S04]  /*0360*/  STG.E.64 desc[UR6][R12.64+-0x28], R20 ;  /* 0xffffd8140c007986 */ /* 0x000fe8000c101b06 */
[----:B------:R1:W-:Y:S04]  /*0370*/  STG.E.64 desc[UR6][R12.64+-0x30], R28 ;  /* 0xffffd01c0c007986 */ /* 0x0003e8000c101b06 */
[----:B------:R-:W-:Y:S04]  /*0380*/  STG.E.64 desc[UR6][R12.64+-0x18], R16 ;  /* 0xffffe8100c007986 */ /* 0x000fe8000c101b06 */
[----:B------:R4:W-:Y:S04]  /*0390*/  STG.E.64 desc[UR6][R12.64+-0x8], R22 ;  /* 0xfffff8160c007986 */ /* 0x0009e8000c101b06 */
[----:B0-----:R-:W3:Y:S01]  /*03a0*/  LDG.E.64 R24, desc[UR6][R12.64+0x8] ;  /* 0x000008060c187981 */ /* 0x001ee2000c1e1b00 */
[----:B-1----:R-:W-:-:S03]  /*03b0*/  DADD R28, -RZ, |R18| ;  /* 0x00000000ff1c7229 */ /* 0x002fc60000000512 */
[----:B------:R-:W3:Y:S04]  /*03c0*/  LDG.E.64 R20, desc[UR6][R12.64+0x28] ;  /* 0x000028060c147981 */ /* 0x000ee8000c1e1b00 */
[----:B------:R-:W3:Y:S04]  /*03d0*/  LDG.E.64 R18, desc[UR6][R12.64+0x30] ;  /* 0x000030060c127981 */ /* 0x000ee8000c1e1b00 */
[----:B----4-:R-:W4:Y:S04]  /*03e0*/  LDG.E.64 R22, desc[UR6][R12.64+0x10] ;  /* 0x000010060c167981 */ /* 0x010f28000c1e1b00 */
[----:B------:R-:W4:Y:S01]  /*03f0*/  LDG.E.64 R16, desc[UR6][R12.64+0x38] ;  /* 0x000038060c107981 */ /* 0x000f22000c1e1b00 */
[----:B--2---:R-:W-:-:S08]  /*0400*/  DADD R14, R8, -R14 ;  /* 0x00000000080e7229 */ /* 0x004fd0000000080e */
[----:B------:R-:W-:Y:S02]  /*0410*/  DADD R14, -RZ, |R14| ;  /* 0x00000000ff0e7229 */ /* 0x000fe4000000050e */
[----:B---3--:R-:W-:-:S08]  /*0420*/  DADD R10, R8, -R10 ;  /* 0x00000000080a7229 */ /* 0x008fd0000000080a */
[----:B------:R-:W-:Y:S01]  /*0430*/  DADD R10, -RZ, |R10| ;  /* 0x00000000ff0a7229 */ /* 0x000fe2000000050a */
[----:B------:R0:W-:Y:S06]  /*0440*/  STG.E.64 desc[UR6][R12.64+-0x20], R14 ;  /* 0xffffe00e0c007986 */ /* 0x0001ec000c101b06 */
[----:B------:R1:W-:Y:S04]  /*0450*/  STG.E.64 desc[UR6][R12.64], R10 ;  /* 0x0000000a0c007986 */ /* 0x0003e8000c101b06 */
[----:B0-----:R-:W2:Y:S04]  /*0460*/  LDG.E.64 R14, desc[UR6][R12.64+0x18] ;  /* 0x000018060c0e7981 */ /* 0x001ea8000c1e1b00 */
[----:B-1----:R-:W3:Y:S01]  /*0470*/  LDG.E.64 R10, desc[UR6][R12.64+0x20] ;  /* 0x000020060c0a7981 */ /* 0x002ee2000c1e1b00 */
[----:B------:R-:W-:-:S05]  /*0480*/  VIADD R26, R26, 0x10 ;  /* 0x000000101a1a7836 */ /* 0x000fca0000000000 */
[----:B------:R-:W-:Y:S01]  /*0490*/  ISETP.NE.AND P1, PT, R26, RZ, PT ;  /* 0x000000ff1a00720c */ /* 0x000fe20003f25270 */
[C---:B------:R-:W-:Y:S02]  /*04a0*/  DADD R24, R8.reuse, -R24 ;  /* 0x0000000008187229 */ /* 0x040fe40000000818 */
[C---:B------:R-:W-:Y:S02]  /*04b0*/  DADD R20, R8.reuse, -R20 ;  /* 0x0000000008147229 */ /* 0x040fe40000000814 */
[C---:B------:R-:W-:Y:S02]  /*04c0*/  DADD R18, R8.reuse, -R18 ;  /* 0x0000000008127229 */ /* 0x040fe40000000812 */
[C---:B----4-:R-:W-:Y:S02]  /*04d0*/  DADD R22, R8.reuse, -R22 ;  /* 0x0000000008167229 */ /* 0x050fe40000000816 */
[----:B------:R-:W-:Y:S02]  /*04e0*/  DADD R16, R8, -R16 ;  /* 0x0000000008107229 */ /* 0x000fe40000000810 */
[----:B------:R-:W-:-:S04]  /*04f0*/  DADD R24, -RZ, |R24| ;  /* 0x00000000ff187229 */ /* 0x000fc80000000518 */
[----:B------:R-:W-:Y:S02]  /*0500*/  DADD R22, -RZ, |R22| ;  /* 0x00000000ff167229 */ /* 0x000fe40000000516 */
[----:B------:R-:W-:Y:S02]  /*0510*/  DADD R20, -RZ, |R20| ;  /* 0x00000000ff147229 */ /* 0x000fe40000000514 */
[----:B------:R-:W-:Y:S02]  /*0520*/  DADD R18, -RZ, |R18| ;  /* 0x00000000ff127229 */ /* 0x000fe40000000512 */
[----:B------:R-:W-:Y:S01]  /*0530*/  DADD R16, -RZ, |R16| ;  /* 0x00000000ff107229 */ /* 0x000fe20000000510 */
[----:B------:R0:W-:Y:S01]  /*0540*/  STG.E.64 desc[UR6][R12.64+-0x10], R28 ;  /* 0xfffff01c0c007986 */ /* 0x0001e2000c101b06 */
[----:B------:R-:W-:-:S03]  /*0550*/  VIADD R4, R4, 0x10 ;  /* 0x0000001004047836 */ /* 0x000fc60000000000 */
[----:B------:R0:W-:Y:S04]  /*0560*/  STG.E.64 desc[UR6][R12.64+0x8], R24 ;  /* 0x000008180c007986 */ /* 0x0001e8000c101b06 */
[----:B------:R0:W-:Y:S04]  /*0570*/  STG.E.64 desc[UR6][R12.64+0x10], R22 ;  /* 0x000010160c007986 */ /* 0x0001e8000c101b06 */
[----:B------:R0:W-:Y:S04]  /*0580*/  STG.E.64 desc[UR6][R12.64+0x28], R20 ;  /* 0x000028140c007986 */ /* 0x0001e8000c101b06 */
[----:B------:R0:W-:Y:S04]  /*0590*/  STG.E.64 desc[UR6][R12.64+0x30], R18 ;  /* 0x000030120c007986 */ /* 0x0001e8000c101b06 */
[----:B------:R0:W-:Y:S01]  /*05a0*/  STG.E.64 desc[UR6][R12.64+0x38], R16 ;  /* 0x000038100c007986 */ /* 0x0001e2000c101b06 */
[----:B--2---:R-:W-:-:S02]  /*05b0*/  DADD R14, R8, -R14 ;  /* 0x00000000080e7229 */ /* 0x004fc4000000080e */
[----:B---3--:R-:W-:-:S06]  /*05c0*/  DADD R10, R8, -R10 ;  /* 0x00000000080a7229 */ /* 0x008fcc000000080a */
[----:B------:R-:W-:Y:S02]  /*05d0*/  DADD R14, -RZ, |R14| ;  /* 0x00000000ff0e7229 */ /* 0x000fe4000000050e */
[----:B------:R-:W-:-:S05]  /*05e0*/  DADD R10, -RZ, |R10| ;  /* 0x00000000ff0a7229 */ /* 0x000fca000000050a */
[----:B------:R0:W-:Y:S04]  /*05f0*/  STG.E.64 desc[UR6][R12.64+0x18], R14 ;  /* 0x0000180e0c007986 */ /* 0x0001e8000c101b06 */
[----:B------:R0:W-:Y:S01]  /*0600*/  STG.E.64 desc[UR6][R12.64+0x20], R10 ;  /* 0x0000200a0c007986 */ /* 0x0001e2000c101b06 */
[----:B------:R-:W-:Y:S05]  /*0610*/  @P1 BRA `(.L_x_104) ;  /* 0xfffffff800e41947 */ /* 0x000fea000383ffff */
.L_x_103:
[----:B------:R-:W-:Y:S05]  /*0620*/  @!P0 EXIT ;  /* 0x000000000000894d */ /* 0x000fea0003800000 */
[----:B------:R-:W-:Y:S02]  /*0630*/  ISETP.GE.U32.AND P0, PT, R3, 0x8, PT ;  /* 0x000000080300780c */ /* 0x000fe40003f06070 */
[----:B------:R-:W-:-:S04]  /*0640*/  LOP3.LUT R4, R0, 0x7, RZ, 0xc0, !PT ;  /* 0x0000000700047812 */ /* 0x000fc800078ec0ff */
[----:B------:R-:W-:-:S07]  /*0650*/  ISETP.NE.AND P1, PT, R4, RZ, PT ;  /* 0x000000ff0400720c */ /* 0x000fce0003f25270 */
[----:B------:R-:W-:Y:S06]  /*0660*/  @!P0 BRA `(.L_x_105) ;  /* 0x00000000008c8947 */ /* 0x000fec0003800000 */
[----:B0-----:R-:W-:-:S05]  /*0670*/  IADD3 R13, PT, PT, R2, R5, RZ ;  /* 0x00000005020d7210 */ /* 0x001fca0007ffe0ff */
[----:B------:R-:W-:-:S05]  /*0680*/  IMAD.WIDE R12, R13, 0x8, R6 ;  /* 0x000000080d0c7825 */ /* 0x000fca00078e0206 */
[----:B------:R-:W2:Y:S04]  /*0690*/  LDG.E.64 R26, desc[UR6][R12.64] ;  /* 0x000000060c1a7981 */ /* 0x000ea8000c1e1b00 */
[----:B------:R-:W3:Y:S04]  /*06a0*/  LDG.E.64 R24, desc[UR6][R12.64+0x8] ;  /* 0x000008060c187981 */ /* 0x000ee8000c1e1b00 */
[----:B------:R-:W4:Y:S04]  /*06b0*/  LDG.E.64 R14, desc[UR6][R12.64+0x10] ;  /* 0x000010060c0e7981 */ /* 0x000f28000c1e1b00 */
[----:B------:R-:W4:Y:S04]  /*06c0*/  LDG.E.64 R10, desc[UR6][R12.64+0x18] ;  /* 0x000018060c0a7981 */ /* 0x000f28000c1e1b00 */
[----:B------:R-:W4:Y:S04]  /*06d0*/  LDG.E.64 R22, desc[UR6][R12.64+0x20] ;  /* 0x000020060c167981 */ /* 0x000f28000c1e1b00 */
[----:B------:R-:W4:Y:S04]  /*06e0*/  LDG.E.64 R20, desc[UR6][R12.64+0x28] ;  /* 0x000028060c147981 */ /* 0x000f28000c1e1b00 */
[----:B------:R-:W4:Y:S04]  /*06f0*/  LDG.E.64 R18, desc[UR6][R12.64+0x30] ;  /* 0x000030060c127981 */ /* 0x000f28000c1e1b00 */
[----:B------:R-:W4:Y:S01]  /*0700*/  LDG.E.64 R16, desc[UR6][R12.64+0x38] ;  /* 0x000038060c107981 */ /* 0x000f22000c1e1b00 */
[----:B------:R-:W-:Y:S01]  /*0710*/  VIADD R5, R5, 0x8 ;  /* 0x0000000805057836 */ /* 0x000fe20000000000 */
[----:B--2--5:R-:W-:-:S02]  /*0720*/  DADD R26, R8, -R26 ;  /* 0x00000000081a7229 */ /* 0x024fc4000000081a */
[C---:B---3--:R-:W-:Y:S02]  /*0730*/  DADD R24, R8.reuse, -R24 ;  /* 0x0000000008187229 */ /* 0x048fe40000000818 */
[----:B----4-:R-:W-:-:S04]  /*0740*/  DADD R14, R8, -R14 ;  /* 0x00000000080e7229 */ /* 0x010fc8000000080e */
[----:B------:R-:W-:Y:S02]  /*0750*/  DADD R26, -RZ, |R26| ;  /* 0x00000000ff1a7229 */ /* 0x000fe4000000051a */
[C---:B------:R-:W-:Y:S02]  /*0760*/  DADD R10, R8.reuse, -R10 ;  /* 0x00000000080a7229 */ /* 0x040fe4000000080a */
[----:B------:R-:W-:Y:S02]  /*0770*/  DADD R24, -RZ, |R24| ;  /* 0x00000000ff187229 */ /* 0x000fe40000000518 */
[C---:B------:R-:W-:Y:S01]  /*0780*/  DADD R22, R8.reuse, -R22 ;  /* 0x0000000008167229 */ /* 0x040fe20000000816 */
[----:B------:R1:W-:Y:S01]  /*0790*/  STG.E.64 desc[UR6][R12.64], R26 ;  /* 0x0000001a0c007986 */ /* 0x0003e2000c101b06 */
[----:B------:R-:W-:Y:S02]  /*07a0*/  DADD R14, -RZ, |R14| ;  /* 0x00000000ff0e7229 */ /* 0x000fe4000000050e */
[----:B------:R-:W-:Y:S01]  /*07b0*/  DADD R20, R8, -R20 ;  /* 0x0000000008147229 */ /* 0x000fe20000000814 */
[----:B------:R1:W-:Y:S01]  /*07c0*/  STG.E.64 desc[UR6][R12.64+0x8], R24 ;  /* 0x000008180c007986 */ /* 0x0003e2000c101b06 */
[----:B------:R-:W-:-:S02]  /*07d0*/  DADD R10, -RZ, |R10| ;  /* 0x00000000ff0a7229 */ /* 0x000fc4000000050a */
[C---:B------:R-:W-:Y:S01]  /*07e0*/  DADD R18, R8.reuse, -R18 ;  /* 0x0000000008127229 */ /* 0x040fe20000000812 */
[----:B------:R1:W-:Y:S01]  /*07f0*/  STG.E.64 desc[UR6][R12.64+0x10], R14 ;  /* 0x0000100e0c007986 */ /* 0x0003e2000c101b06 */
[----:B------:R-:W-:Y:S02]  /*0800*/  DADD R22, -RZ, |R22| ;  /* 0x00000000ff167229 */ /* 0x000fe40000000516 */
[----:B------:R-:W-:Y:S01]  /*0810*/  DADD R16, R8, -R16 ;  /* 0x0000000008107229 */ /* 0x000fe20000000810 */
[----:B------:R1:W-:Y:S01]  /*0820*/  STG.E.64 desc[UR6][R12.64+0x18], R10 ;  /* 0x0000180a0c007986 */ /* 0x0003e2000c101b06 */
[----:B------:R-:W-:Y:S02]  /*0830*/  DADD R20, -RZ, |R20| ;  /* 0x00000000ff147229 */ /* 0x000fe40000000514 */
[----:B------:R-:W-:Y:S01]  /*0840*/  DADD R18, -RZ, |R18| ;  /* 0x00000000ff127229 */ /* 0x000fe20000000512 */
[----:B------:R1:W-:Y:S03]  /*0850*/  STG.E.64 desc[UR6][R12.64+0x20], R22 ;  /* 0x000020160c007986 */ /* 0x0003e6000c101b06 */
[----:B------:R-:W-:Y:S01]  /*0860*/  DADD R16, -RZ, |R16| ;  /* 0x00000000ff107229 */ /* 0x000fe20000000510 */
[----:B------:R1:W-:Y:S04]  /*0870*/  STG.E.64 desc[UR6][R12.64+0x28], R20 ;  /* 0x000028140c007986 */ /* 0x0003e8000c101b06 */
[----:B------:R1:W-:Y:S04]  /*0880*/  STG.E.64 desc[UR6][R12.64+0x30], R18 ;  /* 0x000030120c007986 */ /* 0x0003e8000c101b06 */
[----:B------:R1:W-:Y:S02]  /*0890*/  STG.E.64 desc[UR6][R12.64+0x38], R16 ;  /* 0x000038100c007986 */ /* 0x0003e4000c101b06 */
.L_x_105:
[----:B------:R-:W-:Y:S05]  /*08a0*/  @!P1 EXIT ;  /* 0x000000000000994d */ /* 0x000fea0003800000 */
[----:B------:R-:W-:Y:S02]  /*08b0*/  ISETP.GE.U32.AND P0, PT, R4, 0x4, PT ;  /* 0x000000040400780c */ /* 0x000fe40003f06070 */
[----:B------:R-:W-:-:S04]  /*08c0*/  LOP3.LUT R0, R0, 0x3, RZ, 0xc0, !PT ;  /* 0x0000000300007812 */ /* 0x000fc800078ec0ff */
[----:B------:R-:W-:-:S07]  /*08d0*/  ISETP.NE.AND P1, PT, R0, RZ, PT ;  /* 0x000000ff0000720c */ /* 0x000fce0003f25270 */
[----:B------:R-:W-:Y:S06]  /*08e0*/  @!P0 BRA `(.L_x_106) ;  /* 0x00000000004c8947 */ /* 0x000fec0003800000 */
[----:B01----:R-:W-:-:S04]  /*08f0*/  IMAD.IADD R11, R2, 0x1, R5 ;  /* 0x00000001020b7824 */ /* 0x003fc800078e0205 */
[----:B------:R-:W-:-:S05]  /*0900*/  IMAD.WIDE R10, R11, 0x8, R6 ;  /* 0x000000080b0a7825 */ /* 0x000fca00078e0206 */
[----:B------:R-:W2:Y:S04]  /*0910*/  LDG.E.64 R12, desc[UR6][R10.64] ;  /* 0x000000060a0c7981 */ /* 0x000ea8000c1e1b00 */
[----:B------:R-:W3:Y:S04]  /*0920*/  LDG.E.64 R14, desc[UR6][R10.64+0x8] ;  /* 0x000008060a0e7981 */ /* 0x000ee8000c1e1b00 */
[----:B------:R-:W4:Y:S04]  /*0930*/  LDG.E.64 R16, desc[UR6][R10.64+0x10] ;  /* 0x000010060a107981 */ /* 0x000f28000c1e1b00 */
[----:B------:R-:W4:Y:S01]  /*0940*/  LDG.E.64 R18, desc[UR6][R10.64+0x18] ;  /* 0x000018060a127981 */ /* 0x000f22000c1e1b00 */
[----:B------:R-:W-:Y:S01]  /*0950*/  IADD3 R5, PT, PT, R5, 0x4, RZ ;  /* 0x0000000405057810 */ /* 0x000fe20007ffe0ff */
[----:B--2--5:R-:W-:-:S02]  /*0960*/  DADD R12, R8, -R12 ;  /* 0x00000000080c7229 */ /* 0x024fc4000000080c */
[C---:B---3--:R-:W-:Y:S02]  /*0970*/  DADD R14, R8.reuse, -R14 ;  /* 0x00000000080e7229 */ /* 0x048fe4000000080e */
[----:B----4-:R-:W-:-:S04]  /*0980*/  DADD R16, R8, -R16 ;  /* 0x0000000008107229 */ /* 0x010fc80000000810 */
[----:B------:R-:W-:Y:S02]  /*0990*/  DADD R12, -RZ, |R12| ;  /* 0x00000000ff0c7229 */ /* 0x000fe4000000050c */
[----:B------:R-:W-:Y:S02]  /*09a0*/  DADD R18, R8, -R18 ;  /* 0x0000000008127229 */ /* 0x000fe40000000812 */
[----:B------:R-:W-:Y:S02]  /*09b0*/  DADD R14, -RZ, |R14| ;  /* 0x00000000ff0e7229 */ /* 0x000fe4000000050e */
[----:B------:R-:W-:Y:S01]  /*09c0*/  DADD R16, -RZ, |R16| ;  /* 0x00000000ff107229 */ /* 0x000fe20000000510 */
[----:B------:R2:W-:Y:S03]  /*09d0*/  STG.E.64 desc[UR6][R10.64], R12 ;  /* 0x0000000c0a007986 */ /* 0x0005e6000c101b06 */
[----:B------:R-:W-:Y:S01]  /*09e0*/  DADD R18, -RZ, |R18| ;  /* 0x00000000ff127229 */ /* 0x000fe20000000512 */
[----:B------:R2:W-:Y:S04]  /*09f0*/  STG.E.64 desc[UR6][R10.64+0x8], R14 ;  /* 0x0000080e0a007986 */ /* 0x0005e8000c101b06 */
[----:B------:R2:W-:Y:S04]  /*0a00*/  STG.E.64 desc[UR6][R10.64+0x10], R16 ;  /* 0x000010100a007986 */ /* 0x0005e8000c101b06 */
[----:B------:R2:W-:Y:S02]  /*0a10*/  STG.E.64 desc[UR6][R10.64+0x18], R18 ;  /* 0x000018120a007986 */ /* 0x0005e4000c101b06 */
.L_x_106:
[----:B------:R-:W-:Y:S05]  /*0a20*/  @!P1 EXIT ;  /* 0x000000000000994d */ /* 0x000fea0003800000 */
[----:B012---:R-:W-:Y:S01]  /*0a30*/  IMAD.IADD R11, R2, 0x1, R5 ;  /* 0x00000001020b7824 */ /* 0x007fe200078e0205 */
[----:B------:R-:W-:-:S07]  /*0a40*/  IADD3 R0, PT, PT, -R0, RZ, RZ ;  /* 0x000000ff00007210 */ /* 0x000fce0007ffe1ff */
.L_x_107:
[----:B0-----:R-:W-:-:S05]  /*0a50*/  IMAD.WIDE R2, R11, 0x8, R6 ;  /* 0x000000080b027825 */ /* 0x001fca00078e0206 */
[----:B------:R-:W2:Y:S01]  /*0a60*/  LDG.E.64 R4, desc[UR6][R2.64] ;  /* 0x0000000602047981 */ /* 0x000ea2000c1e1b00 */
[----:B------:R-:W-:Y:S01]  /*0a70*/  VIADD R0, R0, 0x1 ;  /* 0x0000000100007836 */ /* 0x000fe20000000000 */
[----:B------:R-:W-:-:S04]  /*0a80*/  IADD3 R11, PT, PT, R11, 0x1, RZ ;  /* 0x000000010b0b7810 */ /* 0x000fc80007ffe0ff */
[----:B------:R-:W-:Y:S01]  /*0a90*/  ISETP.NE.AND P0, PT, R0, RZ, PT ;  /* 0x000000ff0000720c */ /* 0x000fe20003f05270 */
[----:B--2--5:R-:W-:-:S08]  /*0aa0*/  DADD R4, R8, -R4 ;  /* 0x0000000008047229 */ /* 0x024fd00000000804 */
[----:B------:R-:W-:-:S07]  /*0ab0*/  DADD R4, -RZ, |R4| ;  /* 0x00000000ff047229 */ /* 0x000fce0000000504 */
[----:B------:R0:W-:Y:S01]  /*0ac0*/  STG.E.64 desc[UR6][R2.64], R4 ;  /* 0x0000000402007986 */ /* 0x0001e2000c101b06 */
[----:B------:R-:W-:Y:S05]  /*0ad0*/  @P0 BRA `(.L_x_107) ;  /* 0xfffffffc00dc0947 */ /* 0x000fea000383ffff */
[----:B------:R-:W-:Y:S05]  /*0ae0*/  EXIT ;  /* 0x000000000000794d */ /* 0x000fea0003800000 */
.L_x_108:
        /* <DEDUP_REMOVED lines=9> */
.L_x_113:


//--------------------- .nv.global.init           --------------------------
	.section	.nv.global.init,"aw",@progbits
.nv.global.init:
	.type		$str$1,@object
	.size		$str$1,($str - $str$1)
$str$1:
        /*0000*/ 	.byte	0x25, 0x73, 0x0a, 0x00
	.type		$str,@object
	.size		$str,(.L_45 - $str)
$str:
        /*0004*/ 	.byte	0x74, 0x65, 0x6d, 0x70, 0x6f, 0x72, 0x61, 0x72, 0x79, 0x5f, 0x62, 0x75, 0x66, 0x66, 0x65, 0x72
        /*0014*/ 	.byte	0x3a, 0x3a, 0x61, 0x6c, 0x6c, 0x6f, 0x63, 0x61, 0x74, 0x65, 0x3a, 0x20, 0x67, 0x65, 0x74, 0x5f
        /*0024*/ 	.byte	0x74, 0x65, 0x6d, 0x70, 0x6f, 0x72, 0x61, 0x72, 0x79, 0x5f, 0x62, 0x75, 0x66, 0x66, 0x65, 0x72
        /*0034*/ 	.byte	0x20, 0x66, 0x61, 0x69, 0x6c, 0x65, 0x64, 0x00
.L_45:


//--------------------- .nv.shared._ZN3cub18CUB_300001_SM_10006detail11EmptyKernelIvEEvv --------------------------
	.section	.nv.shared._ZN3cub18CUB_300001_SM_10006detail11EmptyKernelIvEEvv,"aw",@nobits
	.sectionflags	@""
	.align	16
	.zero		1024


//--------------------- .nv.shared.reserved.0     --------------------------
	.section	.nv.shared.reserved.0,"aw",@nobits
	.weak		__nv_reservedSMEM_offset_0_alias
	.size		__nv_reservedSMEM_offset_0_alias, 0, 64
	.other		__nv_reservedSMEM_offset_0_alias,@"STO_CUDA_RESERVED_SHARED STV_DEFAULT"
__nv_reservedSMEM_offset_0_alias:
	.zero		0
	.zero		64


//--------------------- .nv.global                --------------------------
	.section	.nv.global,"aw",@nobits
.nv.global:
	.type		_ZN34_INTERNAL_69bb6d66_4_k_cu_8d5289216thrust24THRUST_300001_SM_1000_NS12placeholders2_8E,@object
	.size		_ZN34_INTERNAL_69bb6d66_4_k_cu_8d5289216thrust24THRUST_300001_SM_1000_NS12placeholders2_8E,(_ZN34_INTERNAL_69bb6d66_4_k_cu_8d5289214cuda3std3__436_GLOBAL__N__69bb6d66_4_k_cu_8d5289216ignoreE - _ZN34_INTERNAL_69bb6d66_4_k_cu_8d5289216thrust24THRUST_300001_SM_1000_NS12placeholders2_8E)
_ZN34_INTERNAL_69bb6d66_4_k_cu_8d5289216thrust24THRUST_300001_SM_1000_NS12placeholders2_8E:
	.zero		1
	.type		_ZN34_INTERNAL_69bb6d66_4_k_cu_8d5289214cuda3std3__436_GLOBAL__N__69bb6d66_4_k_cu_8d5289216ignoreE,@object
	.size		_ZN34_INTERNAL_69bb6d66_4_k_cu_8d5289214cuda3std3__436_GLOBAL__N__69bb6d66_4_k_cu_8d5289216ignoreE,(_ZN34_INTERNAL_69bb6d66_4_k_cu_8d5289214cuda3std6ranges3__45__cpo4dataE - _ZN34_INTERNAL_69bb6d66_4_k_cu_8d5289214cuda3std3__436_GLOBAL__N__69bb6d66_4_k_cu_8d5289216ignoreE)
_ZN34_INTERNAL_69bb6d66_4_k_cu_8d5289214cuda3std3__436_GLOBAL__N__69bb6d66_4_k_cu_8d5289216ignoreE:
	.zero		1
	.type		_ZN34_INTERNAL_69bb6d66_4_k_cu_8d5289214cuda3std6ranges3__45__cpo4dataE,@object
	.size		_ZN34_INTERNAL_69bb6d66_4_k_cu_8d5289214cuda3std6ranges3__45__cpo4dataE,(_ZN34_INTERNAL_69bb6d66_4_k_cu_8d5289216thrust24THRUST_300001_SM_1000_NS6system3cpp3parE - _ZN34_INTERNAL_69bb6d66_4_k_cu_8d5289214cuda3std6ranges3__45__cpo4dataE)
_ZN34_INTERNAL_69bb6d66_4_k_cu_8d5289214cuda3std6ranges3__45__cpo4dataE:
	.zero		1
	.type		_ZN34_INTERNAL_69bb6d66_4_k_cu_8d5289216thrust24THRUST_300001_SM_1000_NS6system3cpp3parE,@object
	.size		_ZN34_INTERNAL_69bb6d66_4_k_cu_8d5289216thrust24THRUST_300001_SM_1000_NS6system3cpp3parE,(_ZN34_INTERNAL_69bb6d66_4_k_cu_8d5289214cuda3std3__45__cpo5beginE - _ZN34_INTERNAL_69bb6d66_4_k_cu_8d5289216thrust24THRUST_300001_SM_1000_NS6system3cpp3parE)
_ZN34_INTERNAL_69bb6d66_4_k_cu_8d5289216thrust24THRUST_300001_SM_1000_NS6system3cpp3parE:
	.zero		1
	.type		_ZN34_INTERNAL_69bb6d66_4_k_cu_8d5289214cuda3std3__45__cpo5beginE,@object
	.size		_ZN34_INTERNAL_69bb6d66_4_k_cu_8d5289214cuda3std3__45__cpo5beginE,(_ZN34_INTERNAL_69bb6d66_4_k_cu_8d5289214cuda3std6ranges3__45__cpo5beginE - _ZN34_INTERNAL_69bb6d66_4_k_cu_8d5289214cuda3std3__45__cpo5beginE)
_ZN34_INTERNAL_69bb6d66_4_k_cu_8d5289214cuda3std3__45__cpo5beginE:
	.zero		1
	.type		_ZN34_INTERNAL_69bb6d66_4_k_cu_8d5289214cuda3std6ranges3__45__cpo5beginE,@object
	.size		_ZN34_INTERNAL_69bb6d66_4_k_cu_8d5289214cuda3std6ranges3__45__cpo5beginE,(_ZN34_INTERNAL_69bb6d66_4_k_cu_8d5289216thrust24THRUST_300001_SM_1000_NS6deviceE - _ZN34_INTERNAL_69bb6d66_4_k_cu_8d5289214cuda3std6ranges3__45__cpo5beginE)
_ZN34_INTERNAL_69bb6d66_4_k_cu_8d5289214cuda3std6ranges3__45__cpo5beginE:
	.zero		1
	.type		_ZN34_INTERNAL_69bb6d66_4_k_cu_8d5289216thrust24THRUST_300001_SM_1000_NS6deviceE,@object
	.size		_ZN34_INTERNAL_69bb6d66_4_k_cu_8d5289216thrust24THRUST_300001_SM_1000_NS6deviceE,(_ZN34_INTERNAL_69bb6d66_4_k_cu_8d5289214cuda3std3__47nulloptE - _ZN34_INTERNAL_69bb6d66_4_k_cu_8d5289216thrust24THRUST_300001_SM_1000_NS6deviceE)
_ZN34_INTERNAL_69bb6d66_4_k_cu_8d5289216thrust24THRUST_300001_SM_1000_NS6deviceE:
	.zero		1
	.type		_ZN34_INTERNAL_69bb6d66_4_k_cu_8d5289214cuda3std3__47nulloptE,@object
	.size		_ZN34_INTERNAL_69bb6d66_4_k_cu_8d5289214cuda3std3__47nulloptE,(_ZN34_INTERNAL_69bb6d66_4_k_cu_8d5289214cuda3std6ranges3__45__cpo8distanceE - _ZN34_INTERNAL_69bb6d66_4_k_cu_8d5289214cuda3std3__47nulloptE)
_ZN34_INTERNAL_69bb6d66_4_k_cu_8d5289214cuda3std3__47nulloptE:
	.zero		1
	.type		_ZN34_INTERNAL_69bb6d66_4_k_cu_8d5289214cuda3std6ranges3__45__cpo8distanceE,@object
	.size		_ZN34_INTERNAL_69bb6d66_4_k_cu_8d5289214cuda3std6ranges3__45__cpo8distanceE,(_ZN34_INTERNAL_69bb6d66_4_k_cu_8d5289216thrust24THRUST_300001_SM_1000_NS12placeholders2_4E - _ZN34_INTERNAL_69bb6d66_4_k_cu_8d5289214cuda3std6ranges3__45__cpo8distanceE)
_ZN34_INTERNAL_69bb6d66_4_k_cu_8d5289214cuda3std6ranges3__45__cpo8distanceE:
	.zero		1
	.type		_ZN34_INTERNAL_69bb6d66_4_k_cu_8d5289216thrust24THRUST_300001_SM_1000_NS12placeholders2_4E,@object
	.size		_ZN34_INTERNAL_69bb6d66_4_k_cu_8d5289216thrust24THRUST_300001_SM_1000_NS12placeholders2_4E,(_ZN34_INTERNAL_69bb6d66_4_k_cu_8d5289214cuda3std3__45__cpo6rbeginE - _ZN34_INTERNAL_69bb6d66_4_k_cu_8d5289216thrust24THRUST_300001_SM_1000_NS12placeholders2_4E)
_ZN34_INTERNAL_69bb6d66_4_k_cu_8d5289216thrust24THRUST_300001_SM_1000_NS12placeholders2_4E:
	.zero		1
	.type		_ZN34_INTERNAL_69bb6d66_4_k_cu_8d5289214cuda3std3__45__cpo6rbeginE,@object
	.size		_ZN34_INTERNAL_69bb6d66_4_k_cu_8d5289214cuda3std3__45__cpo6rbeginE,(_ZN34_INTERNAL_69bb6d66_4_k_cu_8d5289214cuda3std6ranges3__45__cpo7advanceE - _ZN34_INTERNAL_69bb6d66_4_k_cu_8d5289214cuda3std3__45__cpo6rbeginE)
_ZN34_INTERNAL_69bb6d66_4_k_cu_8d5289214cuda3std3__45__cpo6rbeginE:
	.zero		1
	.type		_ZN34_INTERNAL_69bb6d66_4_k_cu_8d5289214cuda3std6ranges3__45__cpo7advanceE,@object
	.size		_ZN34_INTERNAL_69bb6d66_4_k_cu_8d5289214cuda3std6ranges3__45__cpo7advanceE,(_ZN34_INTERNAL_69bb6d66_4_k_cu_8d5289216thrust24THRUST_300001_SM_1000_NS12placeholders3_10E - _ZN34_INTERNAL_69bb6d66_4_k_cu_8d5289214cuda3std6ranges3__45__cpo7advanceE)
_ZN34_INTERNAL_69bb6d66_4_k_cu_8d5289214cuda3std6ranges3__45__cpo7advanceE:
	.zero		1
	.type		_ZN34_INTERNAL_69bb6d66_4_k_cu_8d5289216thrust24THRUST_300001_SM_1000_NS12placeholders3_10E,@object
	.size		_ZN34_INTERNAL_69bb6d66_4_k_cu_8d5289216thrust24THRUST_300001_SM_1000_NS12placeholders3_10E,(_ZN34_INTERNAL_69bb6d66_4_k_cu_8d5289214cuda3std3__48in_placeE - _ZN34_INTERNAL_69bb6d66_4_k_cu_8d5289216thrust24THRUST_300001_SM_1000_NS12placeholders3_10E)
_ZN34_INTERNAL_69bb6d66_4_k_cu_8d5289216thrust24THRUST_300001_SM_1000_NS12placeholders3_10E:
	.zero		1
	.type		_ZN34_INTERNAL_69bb6d66_4_k_cu_8d5289214cuda3std3__48in_placeE,@object
	.size		_ZN34_INTERNAL_69bb6d66_4_k_cu_8d5289214cuda3std3__48in_placeE,(_ZN34_INTERNAL_69bb6d66_4_k_cu_8d5289214cuda3std6ranges3__45__cpo4sizeE - _ZN34_INTERNAL_69bb6d66_4_k_cu_8d5289214cuda3std3__48in_placeE)
_ZN34_INTERNAL_69bb6d66_4_k_cu_8d5289214cuda3std3__48in_placeE:
	.zero		1
	.type		_ZN34_INTERNAL_69bb6d66_4_k_cu_8d5289214cuda3std6ranges3__45__cpo4sizeE,@object
	.size		_ZN34_INTERNAL_69bb6d66_4_k_cu_8d5289214cuda3std6ranges3__45__cpo4sizeE,(_ZN34_INTERNAL_69bb6d66_4_k_cu_8d5289216thrust24THRUST_300001_SM_1000_NS12placeholders2_2E - _ZN34_INTERNAL_69bb6d66_4_k_cu_8d5289214cuda3std6ranges3__45__cpo4sizeE)
_ZN34_INTERNAL_69bb6d66_4_k_cu_8d5289214cuda3std6ranges3__45__cpo4sizeE:
	.zero		1
	.type		_ZN34_INTERNAL_69bb6d66_4_k_cu_8d5289216thrust24THRUST_300001_SM_1000_NS12placeholders2_2E,@object
	.size		_ZN34_INTERNAL_69bb6d66_4_k_cu_8d5289216thrust24THRUST_300001_SM_1000_NS12placeholders2_2E,(_ZN34_INTERNAL_69bb6d66_4_k_cu_8d5289214cuda3std3__45__cpo6cbeginE - _ZN34_INTERNAL_69bb6d66_4_k_cu_8d5289216thrust24THRUST_300001_SM_1000_NS12placeholders2_2E)
_ZN34_INTERNAL_69bb6d66_4_k_cu_8d5289216thrust24THRUST_300001_SM_1000_NS12placeholders2_2E:
	.zero		1
	.type		_ZN34_INTERNAL_69bb6d66_4_k_cu_8d5289214cuda3std3__45__cpo6cbeginE,@object
	.size		_ZN34_INTERNAL_69bb6d66_4_k_cu_8d5289214cuda3std3__45__cpo6cbeginE,(_ZN34_INTERNAL_69bb6d66_4_k_cu_8d5289214cuda3std6ranges3__45__cpo6cbeginE - _ZN34_INTERNAL_69bb6d66_4_k_cu_8d5289214cuda3std3__45__cpo6cbeginE)
_ZN34_INTERNAL_69bb6d66_4_k_cu_8d5289214cuda3std3__45__cpo6cbeginE:
	.zero		1
	.type		_ZN34_INTERNAL_69bb6d66_4_k_cu_8d5289214cuda3std6ranges3__45__cpo6cbeginE,@object
	.size		_ZN34_INTERNAL_69bb6d66_4_k_cu_8d5289214cuda3std6ranges3__45__cpo6cbeginE,(_ZN34_INTERNAL_69bb6d66_4_k_cu_8d5289216thrust24THRUST_300001_SM_1000_NS12placeholders2_6E - _ZN34_INTERNAL_69bb6d66_4_k_cu_8d5289214cuda3std6ranges3__45__cpo6cbeginE)
_ZN34_INTERNAL_69bb6d66_4_k_cu_8d5289214cuda3std6ranges3__45__cpo6cbeginE:
	.zero		1
	.type		_ZN34_INTERNAL_69bb6d66_4_k_cu_8d5289216thrust24THRUST_300001_SM_1000_NS12placeholders2_6E,@object
	.size		_ZN34_INTERNAL_69bb6d66_4_k_cu_8d5289216thrust24THRUST_300001_SM_1000_NS12placeholders2_6E,(_ZN34_INTERNAL_69bb6d66_4_k_cu_8d5289214cuda3std3__45__cpo7crbeginE - _ZN34_INTERNAL_69bb6d66_4_k_cu_8d5289216thrust24THRUST_300001_SM_1000_NS12placeholders2_6E)
_ZN34_INTERNAL_69bb6d66_4_k_cu_8d5289216thrust24THRUST_300001_SM_1000_NS12placeholders2_6E:
	.zero		1
	.type		_ZN34_INTERNAL_69bb6d66_4_k_cu_8d5289214cuda3std3__45__cpo7crbeginE,@object
	.size		_ZN34_INTERNAL_69bb6d66_4_k_cu_8d5289214cuda3std3__45__cpo7crbeginE,(_ZN34_INTERNAL_69bb6d66_4_k_cu_8d5289214cuda3std6ranges3__45__cpo4nextE - _ZN34_INTERNAL_69bb6d66_4_k_cu_8d5289214cuda3std3__45__cpo7crbeginE)
_ZN34_INTERNAL_69bb6d66_4_k_cu_8d5289214cuda3std3__45__cpo7crbeginE:
	.zero		1
	.type		_ZN34_INTERNAL_69bb6d66_4_k_cu_8d5289214cuda3std6ranges3__45__cpo4nextE,@object
	.size		_ZN34_INTERNAL_69bb6d66_4_k_cu_8d5289214cuda3std6ranges3__45__cpo4nextE,(_ZN34_INTERNAL_69bb6d66_4_k_cu_8d5289214cuda3std6ranges3__45__cpo4swapE - _ZN34_INTERNAL_69bb6d66_4_k_cu_8d5289214cuda3std6ranges3__45__cpo4nextE)
_ZN34_INTERNAL_69bb6d66_4_k_cu_8d5289214cuda3std6ranges3__45__cpo4nextE:
	.zero		1
	.type		_ZN34_INTERNAL_69bb6d66_4_k_cu_8d5289214cuda3std6ranges3__45__cpo4swapE,@object
	.size		_ZN34_INTERNAL_69bb6d66_4_k_cu_8d5289214cuda3std6ranges3__45__cpo4swapE,(_ZN34_INTERNAL_69bb6d66_4_k_cu_8d5289216thrust24THRUST_300001_SM_1000_NS8cuda_cub10par_nosyncE - _ZN34_INTERNAL_69bb6d66_4_k_cu_8d5289214cuda3std6ranges3__45__cpo4swapE)
_ZN34_INTERNAL_69bb6d66_4_k_cu_8d5289214cuda3std6ranges3__45__cpo4swapE:
	.zero		1
	.type		_ZN34_INTERNAL_69bb6d66_4_k_cu_8d5289216thrust24THRUST_300001_SM_1000_NS8cuda_cub10par_nosyncE,@object
	.size		_ZN34_INTERNAL_69bb6d66_4_k_cu_8d5289216thrust24THRUST_300001_SM_1000_NS8cuda_cub10par_nosyncE,(_ZN34_INTERNAL_69bb6d66_4_k_cu_8d5289216thrust24THRUST_300001_SM_1000_NS3seqE - _ZN34_INTERNAL_69bb6d66_4_k_cu_8d5289216thrust24THRUST_300001_SM_1000_NS8cuda_cub10par_nosyncE)
_ZN34_INTERNAL_69bb6d66_4_k_cu_8d5289216thrust24THRUST_300001_SM_1000_NS8cuda_cub10par_nosyncE:
	.zero		1
	.type		_ZN34_INTERNAL_69bb6d66_4_k_cu_8d5289216thrust24THRUST_300001_SM_1000_NS3seqE,@object
	.size		_ZN34_INTERNAL_69bb6d66_4_k_cu_8d5289216thrust24THRUST_300001_SM_1000_NS3seqE,(_ZN34_INTERNAL_69bb6d66_4_k_cu_8d5289214cuda3std3__420unreachable_sentinelE - _ZN34_INTERNAL_69bb6d66_4_k_cu_8d5289216thrust24THRUST_300001_SM_1000_NS3seqE)
_ZN34_INTERNAL_69bb6d66_4_k_cu_8d5289216thrust24THRUST_300001_SM_1000_NS3seqE:
	.zero		1
	.type		_ZN34_INTERNAL_69bb6d66_4_k_cu_8d5289214cuda3std3__420unreachable_sentinelE,@object
	.size		_ZN34_INTERNAL_69bb6d66_4_k_cu_8d5289214cuda3std3__420unreachable_sentinelE,(_ZN34_INTERNAL_69bb6d66_4_k_cu_8d5289214cuda3std6ranges3__45__cpo5ssizeE - _ZN34_INTERNAL_69bb6d66_4_k_cu_8d5289214cuda3std3__420unreachable_sentinelE)
_ZN34_INTERNAL_69bb6d66_4_k_cu_8d5289214cuda3std3__420unreachable_sentinelE:
	.zero		1
	.type		_ZN34_INTERNAL_69bb6d66_4_k_cu_8d5289214cuda3std6ranges3__45__cpo5ssizeE,@object
	.size		_ZN34_INTERNAL_69bb6d66_4_k_cu_8d5289214cuda3std6ranges3__45__cpo5ssizeE,(_ZN34_INTERNAL_69bb6d66_4_k_cu_8d5289216thrust24THRUST_300001_SM_1000_NS12placeholders2_3E - _ZN34_INTERNAL_69bb6d66_4_k_cu_8d5289214cuda3std6ranges3__45__cpo5ssizeE)
_ZN34_INTERNAL_69bb6d66_4_k_cu_8d5289214cuda3std6ranges3__45__cpo5ssizeE:
	.zero		1
	.type		_ZN34_INTERNAL_69bb6d66_4_k_cu_8d5289216thrust24THRUST_300001_SM_1000_NS12placeholders2_3E,@object
	.size		_ZN34_INTERNAL_69bb6d66_4_k_cu_8d5289216thrust24THRUST_300001_SM_1000_NS12placeholders2_3E,(_ZN34_INTERNAL_69bb6d66_4_k_cu_8d5289214cuda3std3__45__cpo4cendE - _ZN34_INTERNAL_69bb6d66_4_k_cu_8d5289216thrust24THRUST_300001_SM_1000_NS12placeholders2_3E)
_ZN34_INTERNAL_69bb6d66_4_k_cu_8d5289216thrust24THRUST_300001_SM_1000_NS12placeholders2_3E:
	.zero		1
	.type		_ZN34_INTERNAL_69bb6d66_4_k_cu_8d5289214cuda3std3__45__cpo4cendE,@object
	.size		_ZN34_INTERNAL_69bb6d66_4_k_cu_8d5289214cuda3std3__45__cpo4cendE,(_ZN34_INTERNAL_69bb6d66_4_k_cu_8d5289214cuda3std6ranges3__45__cpo4cendE - _ZN34_INTERNAL_69bb6d66_4_k_cu_8d5289214cuda3std3__45__cpo4cendE)
_ZN34_INTERNAL_69bb6d66_4_k_cu_8d5289214cuda3std3__45__cpo4cendE:
	.zero		1
	.type		_ZN34_INTERNAL_69bb6d66_4_k_cu_8d5289214cuda3std6ranges3__45__cpo4cendE,@object
	.size		_ZN34_INTERNAL_69bb6d66_4_k_cu_8d5289214cuda3std6ranges3__45__cpo4cendE,(_ZN34_INTERNAL_69bb6d66_4_k_cu_8d5289216thrust24THRUST_300001_SM_1000_NS12placeholders2_7E - _ZN34_INTERNAL_69bb6d66_4_k_cu_8d5289214cuda3std6ranges3__45__cpo4cendE)
_ZN34_INTERNAL_69bb6d66_4_k_cu_8d5289214cuda3std6ranges3__45__cpo4cendE:
	.zero		1
	.type		_ZN34_INTERNAL_69bb6d66_4_k_cu_8d5289216thrust24THRUST_300001_SM_1000_NS12placeholders2_7E,@object
	.size		_ZN34_INTERNAL_69bb6d66_4_k_cu_8d5289216thrust24THRUST_300001_SM_1000_NS12placeholders2_7E,(_ZN34_INTERNAL_69bb6d66_4_k_cu_8d5289214cuda3std3__45__cpo5crendE - _ZN34_INTERNAL_69bb6d66_4_k_cu_8d5289216thrust24THRUST_300001_SM_1000_NS12placeholders2_7E)
_ZN34_INTERNAL_69bb6d66_4_k_cu_8d5289216thrust24THRUST_300001_SM_1000_NS12placeholders2_7E:
	.zero		1
	.type		_ZN34_INTERNAL_69bb6d66_4_k_cu_8d5289214cuda3std3__45__cpo5crendE,@object
	.size		_ZN34_INTERNAL_69bb6d66_4_k_cu_8d5289214cuda3std3__45__cpo5crendE,(_ZN34_INTERNAL_69bb6d66_4_k_cu_8d5289214cuda3std6ranges3__45__cpo4prevE - _ZN34_INTERNAL_69bb6d66_4_k_cu_8d5289214cuda3std3__45__cpo5crendE)
_ZN34_INTERNAL_69bb6d66_4_k_cu_8d5289214cuda3std3__45__cpo5crendE:
	.zero		1
	.type		_ZN34_INTERNAL_69bb6d66_4_k_cu_8d5289214cuda3std6ranges3__45__cpo4prevE,@object
	.size		_ZN34_INTERNAL_69bb6d66_4_k_cu_8d5289214cuda3std6ranges3__45__cpo4prevE,(_ZN34_INTERNAL_69bb6d66_4_k_cu_8d5289214cuda3std6ranges3__45__cpo9iter_moveE - _ZN34_INTERNAL_69bb6d66_4_k_cu_8d5289214cuda3std6ranges3__45__cpo4prevE)
_ZN34_INTERNAL_69bb6d66_4_k_cu_8d5289214cuda3std6ranges3__45__cpo4prevE:
	.zero		1
	.type		_ZN34_INTERNAL_69bb6d66_4_k_cu_8d5289214cuda3std6ranges3__45__cpo9iter_moveE,@object
	.size		_ZN34_INTERNAL_69bb6d66_4_k_cu_8d5289214cuda3std6ranges3__45__cpo9iter_moveE,(_ZN34_INTERNAL_69bb6d66_4_k_cu_8d5289216thrust24THRUST_300001_SM_1000_NS6system6detail10sequential3seqE - _ZN34_INTERNAL_69bb6d66_4_k_cu_8d5289214cuda3std6ranges3__45__cpo9iter_moveE)
_ZN34_INTERNAL_69bb6d66_4_k_cu_8d5289214cuda3std6ranges3__45__cpo9iter_moveE:
	.zero		1
	.type		_ZN34_INTERNAL_69bb6d66_4_k_cu_8d5289216thrust24THRUST_300001_SM_1000_NS6system6detail10sequential3seqE,@object
	.size		_ZN34_INTERNAL_69bb6d66_4_k_cu_8d5289216thrust24THRUST_300001_SM_1000_NS6system6detail10sequential3seqE,(_ZN34_INTERNAL_69bb6d66_4_k_cu_8d5289216thrust24THRUST_300001_SM_1000_NS12placeholders2_9E - _ZN34_INTERNAL_69bb6d66_4_k_cu_8d5289216thrust24THRUST_300001_SM_1000_NS6system6detail10sequential3seqE)
_ZN34_INTERNAL_69bb6d66_4_k_cu_8d5289216thrust24THRUST_300001_SM_1000_NS6system6detail10sequential3seqE:
	.zero		1
	.type		_ZN34_INTERNAL_69bb6d66_4_k_cu_8d5289216thrust24THRUST_300001_SM_1000_NS12placeholders2_9E,@object
	.size		_ZN34_INTERNAL_69bb6d66_4_k_cu_8d5289216thrust24THRUST_300001_SM_1000_NS12placeholders2_9E,(_ZN34_INTERNAL_69bb6d66_4_k_cu_8d5289214cuda3std3__419piecewise_constructE - _ZN34_INTERNAL_69bb6d66_4_k_cu_8d5289216thrust24THRUST_300001_SM_1000_NS12placeholders2_9E)
_ZN34_INTERNAL_69bb6d66_4_k_cu_8d5289216thrust24THRUST_300001_SM_1000_NS12placeholders2_9E:
	.zero		1
	.type		_ZN34_INTERNAL_69bb6d66_4_k_cu_8d5289214cuda3std3__419piecewise_constructE,@object
	.size		_ZN34_INTERNAL_69bb6d66_4_k_cu_8d5289214cuda3std3__419piecewise_constructE,(_ZN34_INTERNAL_69bb6d66_4_k_cu_8d5289214cuda3std6ranges3__45__cpo5cdataE - _ZN34_INTERNAL_69bb6d66_4_k_cu_8d5289214cuda3std3__419piecewise_constructE)
_ZN34_INTERNAL_69bb6d66_4_k_cu_8d5289214cuda3std3__419piecewise_constructE:
	.zero		1
	.type		_ZN34_INTERNAL_69bb6d66_4_k_cu_8d5289214cuda3std6ranges3__45__cpo5cdataE,@object
	.size		_ZN34_INTERNAL_69bb6d66_4_k_cu_8d5289214cuda3std6ranges3__45__cpo5cdataE,(_ZN34_INTERNAL_69bb6d66_4_k_cu_8d5289216thrust24THRUST_300001_SM_1000_NS12placeholders2_1E - _ZN34_INTERNAL_69bb6d66_4_k_cu_8d5289214cuda3std6ranges3__45__cpo5cdataE)
_ZN34_INTERNAL_69bb6d66_4_k_cu_8d5289214cuda3std6ranges3__45__cpo5cdataE:
	.zero		1
	.type		_ZN34_INTERNAL_69bb6d66_4_k_cu_8d5289216thrust24THRUST_300001_SM_1000_NS12placeholders2_1E,@object
	.size		_ZN34_INTERNAL_69bb6d66_4_k_cu_8d5289216thrust24THRUST_300001_SM_1000_NS12placeholders2_1E,(_ZN34_INTERNAL_69bb6d66_4_k_cu_8d5289214cuda3std3__45__cpo3endE - _ZN34_INTERNAL_69bb6d66_4_k_cu_8d5289216thrust24THRUST_300001_SM_1000_NS12placeholders2_1E)
_ZN34_INTERNAL_69bb6d66_4_k_cu_8d5289216thrust24THRUST_300001_SM_1000_NS12placeholders2_1E:
	.zero		1
	.type		_ZN34_INTERNAL_69bb6d66_4_k_cu_8d5289214cuda3std3__45__cpo3endE,@object
	.size		_ZN34_INTERNAL_69bb6d66_4_k_cu_8d5289214cuda3std3__45__cpo3endE,(_ZN34_INTERNAL_69bb6d66_4_k_cu_8d5289214cuda3std6ranges3__45__cpo3endE - _ZN34_INTERNAL_69bb6d66_4_k_cu_8d5289214cuda3std3__45__cpo3endE)
_ZN34_INTERNAL_69bb6d66_4_k_cu_8d5289214cuda3std3__45__cpo3endE:
	.zero		1
	.type		_ZN34_INTERNAL_69bb6d66_4_k_cu_8d5289214cuda3std6ranges3__45__cpo3endE,@object
	.size		_ZN34_INTERNAL_69bb6d66_4_k_cu_8d5289214cuda3std6ranges3__45__cpo3endE,(_ZN34_INTERNAL_69bb6d66_4_k_cu_8d5289216thrust24THRUST_300001_SM_1000_NS12placeholders2_5E - _ZN34_INTERNAL_69bb6d66_4_k_cu_8d5289214cuda3std6ranges3__45__cpo3endE)
_ZN34_INTERNAL_69bb6d66_4_k_cu_8d5289214cuda3std6ranges3__45__cpo3endE:
	.zero		1
	.type		_ZN34_INTERNAL_69bb6d66_4_k_cu_8d5289216thrust24THRUST_300001_SM_1000_NS12placeholders2_5E,@object
	.size		_ZN34_INTERNAL_69bb6d66_4_k_cu_8d5289216thrust24THRUST_300001_SM_1000_NS12placeholders2_5E,(_ZN34_INTERNAL_69bb6d66_4_k_cu_8d5289214cuda3std3__45__cpo4rendE - _ZN34_INTERNAL_69bb6d66_4_k_cu_8d5289216thrust24THRUST_300001_SM_1000_NS12placeholders2_5E)
_ZN34_INTERNAL_69bb6d66_4_k_cu_8d5289216thrust24THRUST_300001_SM_1000_NS12placeholders2_5E:
	.zero		1
	.type		_ZN34_INTERNAL_69bb6d66_4_k_cu_8d5289214cuda3std3__45__cpo4rendE,@object
	.size		_ZN34_INTERNAL_69bb6d66_4_k_cu_8d5289214cuda3std3__45__cpo4rendE,(_ZN34_INTERNAL_69bb6d66_4_k_cu_8d5289214cuda3std6ranges3__45__cpo9iter_swapE - _ZN34_INTERNAL_69bb6d66_4_k_cu_8d5289214cuda3std3__45__cpo4rendE)
_ZN34_INTERNAL_69bb6d66_4_k_cu_8d5289214cuda3std3__45__cpo4rendE:
	.zero		1
	.type		_ZN34_INTERNAL_69bb6d66_4_k_cu_8d5289214cuda3std6ranges3__45__cpo9iter_swapE,@object
	.size		_ZN34_INTERNAL_69bb6d66_4_k_cu_8d5289214cuda3std6ranges3__45__cpo9iter_swapE,(_ZN34_INTERNAL_69bb6d66_4_k_cu_8d5289214cuda3std3__48unexpectE - _ZN34_INTERNAL_69bb6d66_4_k_cu_8d5289214cuda3std6ranges3__45__cpo9iter_swapE)
_ZN34_INTERNAL_69bb6d66_4_k_cu_8d5289214cuda3std6ranges3__45__cpo9iter_swapE:
	.zero		1
	.type		_ZN34_INTERNAL_69bb6d66_4_k_cu_8d5289214cuda3std3__48unexpectE,@object
	.size		_ZN34_INTERNAL_69bb6d66_4_k_cu_8d5289214cuda3std3__48unexpectE,(_ZN34_INTERNAL_69bb6d66_4_k_cu_8d5289216thrust24THRUST_300001_SM_1000_NS8cuda_cub3parE - _ZN34_INTERNAL_69bb6d66_4_k_cu_8d5289214cuda3std3__48unexpectE)
_ZN34_INTERNAL_69bb6d66_4_k_cu_8d5289214cuda3std3__48unexpectE:
	.zero		1
	.type		_ZN34_INTERNAL_69bb6d66_4_k_cu_8d5289216thrust24THRUST_300001_SM_1000_NS8cuda_cub3parE,@object
	.size		_ZN34_INTERNAL_69bb6d66_4_k_cu_8d5289216thrust24THRUST_300001_SM_1000_NS8cuda_cub3parE,(.L_29 - _ZN34_INTERNAL_69bb6d66_4_k_cu_8d5289216thrust24THRUST_300001_SM_1000_NS8cuda_cub3parE)
_ZN34_INTERNAL_69bb6d66_4_k_cu_8d5289216thrust24THRUST_300001_SM_1000_NS8cuda_cub3parE:
	.zero		1
.L_29:


//--------------------- .nv.shared._Z10multiWritePdPKdi --------------------------
	.section	.nv.shared._Z10multiWritePdPKdi,"aw",@nobits
	.sectionflags	@""
	.align	16
	.zero		1024


//--------------------- .nv.shared._Z6gpukNNPdiiS_d --------------------------
	.section	.nv.shared._Z6gpukNNPdiiS_d,"aw",@nobits
	.sectionflags	@""
	.align	16
	.zero		1024


//--------------------- .nv.shared._Z17distanceVectorizePdi --------------------------
	.section	.nv.shared._Z17distanceVectorizePdi,"aw",@nobits
	.sectionflags	@""
	.align	16
	.zero		1024


//--------------------- .nv.constant0._ZN3cub18CUB_300001_SM_10006detail11EmptyKernelIvEEvv --------------------------
	.section	.nv.constant0._ZN3cub18CUB_300001_SM_10006detail11EmptyKernelIvEEvv,"a",@progbits
	.sectionflags	@""
	.align	4
.nv.constant0._ZN3cub18CUB_300001_SM_10006detail11EmptyKernelIvEEvv:
	.zero		896


//--------------------- .nv.constant0._Z10multiWritePdPKdi --------------------------
	.section	.nv.constant0._Z10multiWritePdPKdi,"a",@progbits
	.sectionflags	@""
	.align	4
.nv.constant0._Z10multiWritePdPKdi:
	.zero		916


//--------------------- .nv.constant0._Z6gpukNNPdiiS_d --------------------------
	.section	.nv.constant0._Z6gpukNNPdiiS_d,"a",@progbits
	.sectionflags	@""
	.align	4
.nv.constant0._Z6gpukNNPdiiS_d:
	.zero		928


//--------------------- .nv.constant0._Z17distanceVectorizePdi --------------------------
	.section	.nv.constant0._Z17distanceVectorizePdi,"a",@progbits
	.sectionflags	@""
	.align	4
.nv.constant0._Z17distanceVectorizePdi:
	.zero		908


//--------------------- SYMBOLS --------------------------

	.type		.nv.reservedSmem.offset0,@object
	.size		.nv.reservedSmem.offset0,0x4
	.type		.nv.reservedSmem.cap,@object
	.size		.nv.reservedSmem.cap,0x4
	.type		vprintf,@function
	.type		malloc,@function
	.type		free,@function
